	.target	sm_90a

	.elftype	@"ET_EXEC"


//--------------------- .note.nv.tkinfo           --------------------------
	.section	.note.nv.tkinfo,"",@"SHT_NOTE"
	.sectionflags	@"SHF_NOTE_NV_TKINFO"
	.tkinfo
        /*0018*/ 	.word	0x00000002
        /*0030*/ 	.string	""
        /*0030*/ 	.string	"ptxas"
        /*0030*/ 	.string	"Cuda compilation tools, release 13.0, V13.0.88"
        /*0030*/ 	.string	"Build cuda_13.0.r13.0/compiler.36424714_0"
        /*0030*/ 	.string	"-arch sm_90a -m 64 "



//--------------------- .note.nv.cuinfo           --------------------------
	.section	.note.nv.cuinfo,"",@"SHT_NOTE"
	.sectionflags	@"SHF_NOTE_NV_CUINFO"
        /*0018*/ 	.short	0x0002
        /*001a*/ 	.short	0x005a
        /*001c*/ 	.short	0x0082
	.zero		2


//--------------------- .nv.info                  --------------------------
	.section	.nv.info,"",@"SHT_CUDA_INFO"
	.align	4


	//----- nvinfo : EIATTR_REGCOUNT
	.align		4
        /*0000*/ 	.byte	0x04, 0x2f
        /*0002*/ 	.short	(.L_15 - .L_14)
	.align		4
.L_14:
        /*0004*/ 	.word	index@(_ZN7cutlass13device_kernelINS_4gemm6kernel13GemmUniversalIN4cute5tupleIJiiiiEEENS1_10collective13CollectiveMmaINS1_34MainloopSm90TmaGmmaWarpSpecializedILi4ENS5_IJNS4_1CILi1EEESB_SB_EEENS1_35KernelTmaWarpSpecializedCooperativeEEENS5_IJNSA_ILi384EEENSA_ILi16EEENSA_ILi64EEEEEENS_6half_tENS5_IJlSB_lEEESJ_SK_NS4_8TiledMMAINS4_8MMA_AtomIJNS4_4SM904GMMA25MMA_64x16x16_F32F16F16_SSILNSO_5MajorE0ELSQ_0ELNSO_7ScaleInE1ELSR_1EEEEEENS4_6LayoutINS5_IJNSA_ILi2EEESB_SB_EEENS5_IJSB_NSA_ILi0EEESX_EEEEENS5_IJNS4_10UnderscoreES10_S10_EEEEENS4_13SM90_TMA_LOADENS4_14ComposedLayoutINS4_7SwizzleILi3ELi4ELi3EEENS4_18smem_ptr_flag_bitsILi16EEENSU_INS5_IJNSA_ILi8EEESH_EEENS5_IJSH_SB_EEEEEEEvNS4_8identityES13_S1D_vS1E_EENS_8epilogue10collective6detail29Sm90TmaWarpSpecializedAdapterINS1H_15DefaultEpilogueISJ_SK_SK_NS1G_6thread17LinearCombinationISJ_Li1EffLNS1L_9ScaleType4KindE0ELNS_15FloatRoundStyleE2ESJ_EENS1_15EpilogueDefaultEEEEEvvEEEEvNT_6ParamsE)
        /*0008*/ 	.word	0x000000a8


	//----- nvinfo : EIATTR_FRAME_SIZE
	.align		4
.L_15:
        /*000c*/ 	.byte	0x04, 0x11
        /*000e*/ 	.short	(.L_17 - .L_16)
	.align		4
.L_16:
        /*0010*/ 	.word	index@(_ZN7cutlass13device_kernelINS_4gemm6kernel13GemmUniversalIN4cute5tupleIJiiiiEEENS1_10collective13CollectiveMmaINS1_34MainloopSm90TmaGmmaWarpSpecializedILi4ENS5_IJNS4_1CILi1EEESB_SB_EEENS1_35KernelTmaWarpSpecializedCooperativeEEENS5_IJNSA_ILi384EEENSA_ILi16EEENSA_ILi64EEEEEENS_6half_tENS5_IJlSB_lEEESJ_SK_NS4_8TiledMMAINS4_8MMA_AtomIJNS4_4SM904GMMA25MMA_64x16x16_F32F16F16_SSILNSO_5MajorE0ELSQ_0ELNSO_7ScaleInE1ELSR_1EEEEEENS4_6LayoutINS5_IJNSA_ILi2EEESB_SB_EEENS5_IJSB_NSA_ILi0EEESX_EEEEENS5_IJNS4_10UnderscoreES10_S10_EEEEENS4_13SM90_TMA_LOADENS4_14ComposedLayoutINS4_7SwizzleILi3ELi4ELi3EEENS4_18smem_ptr_flag_bitsILi16EEENSU_INS5_IJNSA_ILi8EEESH_EEENS5_IJSH_SB_EEEEEEEvNS4_8identityES13_S1D_vS1E_EENS_8epilogue10collective6detail29Sm90TmaWarpSpecializedAdapterINS1H_15DefaultEpilogueISJ_SK_SK_NS1G_6thread17LinearCombinationISJ_Li1EffLNS1L_9ScaleType4KindE0ELNS_15FloatRoundStyleE2ESJ_EENS1_15EpilogueDefaultEEEEEvvEEEEvNT_6ParamsE)
        /*0014*/ 	.word	0x00000000


	//----- nvinfo : EIATTR_MIN_STACK_SIZE
	.align		4
.L_17:
        /*0018*/ 	.byte	0x04, 0x12
        /*001a*/ 	.short	(.L_19 - .L_18)
	.align		4
.L_18:
        /*001c*/ 	.word	index@(_ZN7cutlass13device_kernelINS_4gemm6kernel13GemmUniversalIN4cute5tupleIJiiiiEEENS1_10collective13CollectiveMmaINS1_34MainloopSm90TmaGmmaWarpSpecializedILi4ENS5_IJNS4_1CILi1EEESB_SB_EEENS1_35KernelTmaWarpSpecializedCooperativeEEENS5_IJNSA_ILi384EEENSA_ILi16EEENSA_ILi64EEEEEENS_6half_tENS5_IJlSB_lEEESJ_SK_NS4_8TiledMMAINS4_8MMA_AtomIJNS4_4SM904GMMA25MMA_64x16x16_F32F16F16_SSILNSO_5MajorE0ELSQ_0ELNSO_7ScaleInE1ELSR_1EEEEEENS4_6LayoutINS5_IJNSA_ILi2EEESB_SB_EEENS5_IJSB_NSA_ILi0EEESX_EEEEENS5_IJNS4_10UnderscoreES10_S10_EEEEENS4_13SM90_TMA_LOADENS4_14ComposedLayoutINS4_7SwizzleILi3ELi4ELi3EEENS4_18smem_ptr_flag_bitsILi16EEENSU_INS5_IJNSA_ILi8EEESH_EEENS5_IJSH_SB_EEEEEEEvNS4_8identityES13_S1D_vS1E_EENS_8epilogue10collective6detail29Sm90TmaWarpSpecializedAdapterINS1H_15DefaultEpilogueISJ_SK_SK_NS1G_6thread17LinearCombinationISJ_Li1EffLNS1L_9ScaleType4KindE0ELNS_15FloatRoundStyleE2ESJ_EENS1_15EpilogueDefaultEEEEEvvEEEEvNT_6ParamsE)
        /*0020*/ 	.word	0x00000000
.L_19:


//--------------------- .nv.compat                --------------------------
	.section	.nv.compat,"",@"SHT_CUDA_COMPAT_INFO"
	.align	4
        /*0000*/ 	.byte	0x02, 0x09, 0x01, 0x00, 0x02, 0x02, 0x04, 0x00, 0x02, 0x05, 0x05, 0x00, 0x03, 0x07, 0x01, 0x01
        /*0010*/ 	.byte	0x02, 0x03, 0x01, 0x00, 0x02, 0x06, 0x01, 0x00, 0x04, 0x0b, 0x08, 0x00, 0x00, 0x00, 0x00, 0x00
        /*0020*/ 	.byte	0x00, 0x00, 0x00, 0x00


//--------------------- .nv.info._ZN7cutlass13device_kernelINS_4gemm6kernel13GemmUniversalIN4cute5tupleIJiiiiEEENS1_10collective13CollectiveMmaINS1_34MainloopSm90TmaGmmaWarpSpecializedILi4ENS5_IJNS4_1CILi1EEESB_SB_EEENS1_35KernelTmaWarpSpecializedCooperativeEEENS5_IJNSA_ILi384EEENSA_ILi16EEENSA_ILi64EEEEEENS_6half_tENS5_IJlSB_lEEESJ_SK_NS4_8TiledMMAINS4_8MMA_AtomIJNS4_4SM904GMMA25MMA_64x16x16_F32F16F16_SSILNSO_5MajorE0ELSQ_0ELNSO_7ScaleInE1ELSR_1EEEEEENS4_6LayoutINS5_IJNSA_ILi2EEESB_SB_EEENS5_IJSB_NSA_ILi0EEESX_EEEEENS5_IJNS4_10UnderscoreES10_S10_EEEEENS4_13SM90_TMA_LOADENS4_14ComposedLayoutINS4_7SwizzleILi3ELi4ELi3EEENS4_18smem_ptr_flag_bitsILi16EEENSU_INS5_IJNSA_ILi8EEESH_EEENS5_IJSH_SB_EEEEEEEvNS4_8identityES13_S1D_vS1E_EENS_8epilogue10collective6detail29Sm90TmaWarpSpecializedAdapterINS1H_15DefaultEpilogueISJ_SK_SK_NS1G_6thread17LinearCombinationISJ_Li1EffLNS1L_9ScaleType4KindE0ELNS_15FloatRoundStyleE2ESJ_EENS1_15EpilogueDefaultEEEEEvvEEEEvNT_6ParamsE --------------------------
	.section	.nv.info._ZN7cutlass13device_kernelINS_4gemm6kernel13GemmUniversalIN4cute5tupleIJiiiiEEENS1_10collective13CollectiveMmaINS1_34MainloopSm90TmaGmmaWarpSpecializedILi4ENS5_IJNS4_1CILi1EEESB_SB_EEENS1_35KernelTmaWarpSpecializedCooperativeEEENS5_IJNSA_ILi384EEENSA_ILi16EEENSA_ILi64EEEEEENS_6half_tENS5_IJlSB_lEEESJ_SK_NS4_8TiledMMAINS4_8MMA_AtomIJNS4_4SM904GMMA25MMA_64x16x16_F32F16F16_SSILNSO_5MajorE0ELSQ_0ELNSO_7ScaleInE1ELSR_1EEEEEENS4_6LayoutINS5_IJNSA_ILi2EEESB_SB_EEENS5_IJSB_NSA_ILi0EEESX_EEEEENS5_IJNS4_10UnderscoreES10_S10_EEEEENS4_13SM90_TMA_LOADENS4_14ComposedLayoutINS4_7SwizzleILi3ELi4ELi3EEENS4_18smem_ptr_flag_bitsILi16EEENSU_INS5_IJNSA_ILi8EEESH_EEENS5_IJSH_SB_EEEEEEEvNS4_8identityES13_S1D_vS1E_EENS_8epilogue10collective6detail29Sm90TmaWarpSpecializedAdapterINS1H_15DefaultEpilogueISJ_SK_SK_NS1G_6thread17LinearCombinationISJ_Li1EffLNS1L_9ScaleType4KindE0ELNS_15FloatRoundStyleE2ESJ_EENS1_15EpilogueDefaultEEEEEvvEEEEvNT_6ParamsE,"",@"SHT_CUDA_INFO"
	.sectionflags	@""
	.align	4


	//----- nvinfo : EIATTR_CUDA_API_VERSION
	.align		4
        /*0000*/ 	.byte	0x04, 0x37
        /*0002*/ 	.short	(.L_21 - .L_20)
.L_20:
        /*0004*/ 	.word	0x00000082


	//----- nvinfo : EIATTR_KPARAM_INFO
	.align		4
.L_21:
        /*0008*/ 	.byte	0x04, 0x17
        /*000a*/ 	.short	(.L_23 - .L_22)
.L_22:
        /*000c*/ 	.word	0x00000000
        /*0010*/ 	.short	0x0000
        /*0012*/ 	.short	0x0070
        /*0014*/ 	.byte	0x00, 0xf0, 0x01, 0x10


	//----- nvinfo : EIATTR_SPARSE_MMA_MASK
	.align		4
.L_23:
        /*0018*/ 	.byte	0x03, 0x50
        /*001a*/ 	.short	0x0000


	//----- nvinfo : EIATTR_MAXREG_COUNT
	.align		4
        /*001c*/ 	.byte	0x03, 0x1b
        /*001e*/ 	.short	0x00a8


	//----- nvinfo : EIATTR_NUM_BARRIERS
	.align		4
        /*0020*/ 	.byte	0x02, 0x4c
        /*0022*/ 	.byte	0x01
	.zero		1


	//----- nvinfo : EIATTR_EXTERNS
	.align		4
        /*0024*/ 	.byte	0x04, 0x0f
        /*0026*/ 	.short	(.L_25 - .L_24)


	//   ....[0]....
	.align		4
.L_24:
        /*0028*/ 	.word	index@(__assertfail)


	//----- nvinfo : EIATTR_MERCURY_ISA_VERSION
	.align		4
.L_25:
        /*002c*/ 	.byte	0x03, 0x5f
        /*002e*/ 	.short	0x0101


	//----- nvinfo : EIATTR_INT_WARP_WIDE_INSTR_OFFSETS
	.align		4
        /*0030*/ 	.byte	0x04, 0x31
        /*0032*/ 	.short	(.L_27 - .L_26)


	//   ....[0]....
.L_26:
        /*0034*/ 	.word	0x000003b0


	//   ....[1]....
        /*0038*/ 	.word	0x000003c0


	//   ....[2]....
        /*003c*/ 	.word	0x000004e0


	//----- nvinfo : EIATTR_COOP_GROUP_MASK_REGIDS
	.align		4
.L_27:
        /*0040*/ 	.byte	0x04, 0x29
        /*0042*/ 	.short	(.L_29 - .L_28)


	//   ....[0]....
.L_28:
        /*0044*/ 	.word	0xffffffff


	//   ....[1]....
        /*0048*/ 	.word	0xffffffff


	//   ....[2]....
        /*004c*/ 	.word	0xffffffff


	//   ....[3]....
        /*0050*/ 	.word	0xffffffff


	//   ....[4]....
        /*0054*/ 	.word	0xffffffff


	//----- nvinfo : EIATTR_COOP_GROUP_INSTR_OFFSETS
	.align		4
.L_29:
        /*0058*/ 	.byte	0x04, 0x28
        /*005a*/ 	.short	(.L_31 - .L_30)


	//   ....[0]....
.L_30:
        /*005c*/ 	.word	0x00000060


	//   ....[1]....
        /*0060*/ 	.word	0x00000070


	//   ....[2]....
        /*0064*/ 	.word	0x00000130


	//   ....[3]....
        /*0068*/ 	.word	0x000002c0


	//   ....[4]....
        /*006c*/ 	.word	0x00001250


	//----- nvinfo : EIATTR_REG_RECONFIG
	.align		4
.L_31:
        /*0070*/ 	.byte	0x01, 0x54
	.zero		2


	//----- nvinfo : EIATTR_SYSCALL_OFFSETS
	.align		4
        /*0074*/ 	.byte	0x04, 0x46
        /*0076*/ 	.short	(.L_33 - .L_32)


	//   ....[0]....
.L_32:
        /*0078*/ 	.word	0x00001440


	//----- nvinfo : EIATTR_MBARRIER_INSTR_OFFSETS
	.align		4
.L_33:
        /*007c*/ 	.byte	0x04, 0x39
        /*007e*/ 	.short	(.L_35 - .L_34)


	//   ....[0]....
.L_34:
        /*0080*/ 	.word	0x00000230
        /*0084*/ 	.word	0x000000ff
        /*0088*/ 	.word	0x00000000
        /*008c*/ 	.short	0x0100
        /*008e*/ 	.byte	0x08
	.zero		1


	//   ....[1]....
        /*0090*/ 	.word	0x00000240
        /*0094*/ 	.word	0x000000ff
        /*0098*/ 	.word	0x00000020
        /*009c*/ 	.short	0x0100
        /*009e*/ 	.byte	0x08
	.zero		1


	//   ....[2]....
        /*00a0*/ 	.word	0x00000250
        /*00a4*/ 	.word	0x000000ff
        /*00a8*/ 	.word	0x00000008
        /*00ac*/ 	.short	0x0100
        /*00ae*/ 	.byte	0x08
	.zero		1


	//   ....[3]....
        /*00b0*/ 	.word	0x00000260
        /*00b4*/ 	.word	0x000000ff
        /*00b8*/ 	.word	0x00000028
        /*00bc*/ 	.short	0x0100
        /*00be*/ 	.byte	0x08
	.zero		1


	//   ....[4]....
        /*00c0*/ 	.word	0x00000270
        /*00c4*/ 	.word	0x000000ff
        /*00c8*/ 	.word	0x00000010
        /*00cc*/ 	.short	0x0100
        /*00ce*/ 	.byte	0x08
	.zero		1


	//   ....[5]....
        /*00d0*/ 	.word	0x00000280
        /*00d4*/ 	.word	0x000000ff
        /*00d8*/ 	.word	0x00000030
        /*00dc*/ 	.short	0x0100
        /*00de*/ 	.byte	0x08
	.zero		1


	//   ....[6]....
        /*00e0*/ 	.word	0x00000290
        /*00e4*/ 	.word	0x000000ff
        /*00e8*/ 	.word	0x00000018
        /*00ec*/ 	.short	0x0100
        /*00ee*/ 	.byte	0x08
	.zero		1


	//   ....[7]....
        /*00f0*/ 	.word	0x000002a0
        /*00f4*/ 	.word	0x000000ff
        /*00f8*/ 	.word	0x00000038
        /*00fc*/ 	.short	0x0100
        /*00fe*/ 	.byte	0x08
	.zero		1


	//   ....[8]....
        /*0100*/ 	.word	0x00000560
        /*0104*/ 	.word	0x000000ff
        /*0108*/ 	.word	0x00000050
        /*010c*/ 	.short	0x0100
        /*010e*/ 	.byte	0x08
	.zero		1


	//   ....[9]....
        /*0110*/ 	.word	0x000005c0
        /*0114*/ 	.word	0x000000ff
        /*0118*/ 	.word	0x00000058
        /*011c*/ 	.short	0x0100
        /*011e*/ 	.byte	0x08
	.zero		1


	//   ....[10]....
        /*0120*/ 	.word	0x000014c0
        /*0124*/ 	.word	0x00000003
        /*0128*/ 	.word	0x00000000
        /*012c*/ 	.short	0x010a
        /*012e*/ 	.byte	0x3f
	.zero		1


	//   ....[11]....
        /*0130*/ 	.word	0x00001520
        /*0134*/ 	.word	0x00000003
        /*0138*/ 	.word	0x00000000
        /*013c*/ 	.short	0x010a
        /*013e*/ 	.byte	0x3f
	.zero		1


	//   ....[12]....
        /*0140*/ 	.word	0x00001b70
        /*0144*/ 	.word	0x000000ff
        /*0148*/ 	.word	0x00000000
        /*014c*/ 	.short	0x010a
        /*014e*/ 	.byte	0x08
	.zero		1


	//   ....[13]....
        /*0150*/ 	.word	0x00001bb0
        /*0154*/ 	.word	0x000000ff
        /*0158*/ 	.word	0x00000000
        /*015c*/ 	.short	0x010a
        /*015e*/ 	.byte	0x08
	.zero		1


	//   ....[14]....
        /*0160*/ 	.word	0x00002110
        /*0164*/ 	.word	0x000000ff
        /*0168*/ 	.word	0x00000000
        /*016c*/ 	.short	0x0101
        /*016e*/ 	.byte	0x05
	.zero		1


	//   ....[15]....
        /*0170*/ 	.word	0x000022d0
        /*0174*/ 	.word	0x000000ff
        /*0178*/ 	.word	0x00000000
        /*017c*/ 	.short	0x0101
        /*017e*/ 	.byte	0x04
	.zero		1


	//   ....[16]....
        /*0180*/ 	.word	0x00005380
        /*0184*/ 	.word	0x0000000e
        /*0188*/ 	.word	0x00000020
        /*018c*/ 	.short	0x010a
        /*018e*/ 	.byte	0x3f
	.zero		1


	//   ....[17]....
        /*0190*/ 	.word	0x00005740
        /*0194*/ 	.word	0x00000005
        /*0198*/ 	.word	0x00000058
        /*019c*/ 	.short	0x0101
        /*019e*/ 	.byte	0x3f
	.zero		1


	//   ....[18]....
        /*01a0*/ 	.word	0x00005e50
        /*01a4*/ 	.word	0x00000007
        /*01a8*/ 	.word	0x00000000
        /*01ac*/ 	.short	0x010a
        /*01ae*/ 	.byte	0x3f
	.zero		1


	//   ....[19]....
        /*01b0*/ 	.word	0x00005ed0
        /*01b4*/ 	.word	0x00000008
        /*01b8*/ 	.word	0x00000000
        /*01bc*/ 	.short	0x010a
        /*01be*/ 	.byte	0x3f
	.zero		1


	//   ....[20]....
        /*01c0*/ 	.word	0x00005f60
        /*01c4*/ 	.word	0x0000000b
        /*01c8*/ 	.word	0x00000000
        /*01cc*/ 	.short	0x010a
        /*01ce*/ 	.byte	0x3f
	.zero		1


	//   ....[21]....
        /*01d0*/ 	.word	0x00005ff0
        /*01d4*/ 	.word	0x00000003
        /*01d8*/ 	.word	0x00000000
        /*01dc*/ 	.short	0x010a
        /*01de*/ 	.byte	0x3f
	.zero		1


	//   ....[22]....
        /*01e0*/ 	.word	0x00006050
        /*01e4*/ 	.word	0x00000003
        /*01e8*/ 	.word	0x00000000
        /*01ec*/ 	.short	0x010a
        /*01ee*/ 	.byte	0x3f
	.zero		1


	//   ....[23]....
        /*01f0*/ 	.word	0x000060b0
        /*01f4*/ 	.word	0x00000004
        /*01f8*/ 	.word	0x00000000
        /*01fc*/ 	.short	0x010a
        /*01fe*/ 	.byte	0x3f
	.zero		1


	//   ....[24]....
        /*0200*/ 	.word	0x00006180
        /*0204*/ 	.word	0x0000000e
        /*0208*/ 	.word	0x00000020
        /*020c*/ 	.short	0x010a
        /*020e*/ 	.byte	0x3f
	.zero		1


	//   ....[25]....
        /*0210*/ 	.word	0x00006250
        /*0214*/ 	.word	0x00000007
        /*0218*/ 	.word	0x00000000
        /*021c*/ 	.short	0x010a
        /*021e*/ 	.byte	0x3f
	.zero		1


	//   ....[26]....
        /*0220*/ 	.word	0x000062a0
        /*0224*/ 	.word	0x00000008
        /*0228*/ 	.word	0x00000000
        /*022c*/ 	.short	0x010a
        /*022e*/ 	.byte	0x3f
	.zero		1


	//   ....[27]....
        /*0230*/ 	.word	0x000062f0
        /*0234*/ 	.word	0x0000000b
        /*0238*/ 	.word	0x00000000
        /*023c*/ 	.short	0x010a
        /*023e*/ 	.byte	0x3f
	.zero		1


	//----- nvinfo : EIATTR_NUM_MBARRIERS
	.align		4
.L_35:
        /*0240*/ 	.byte	0x03, 0x38
        /*0242*/ 	.short	0x000a


	//----- nvinfo : EIATTR_EXIT_INSTR_OFFSETS
	.align		4
        /*0244*/ 	.byte	0x04, 0x1c
        /*0246*/ 	.short	(.L_37 - .L_36)


	//   ....[0]....
.L_36:
        /*0248*/ 	.word	0x00000660


	//   ....[1]....
        /*024c*/ 	.word	0x00000f20


	//   ....[2]....
        /*0250*/ 	.word	0x00004a60


	//   ....[3]....
        /*0254*/ 	.word	0x00005090


	//   ....[4]....
        /*0258*/ 	.word	0x00006040


	//----- nvinfo : EIATTR_MAX_THREADS
	.align		4
.L_37:
        /*025c*/ 	.byte	0x04, 0x05
        /*025e*/ 	.short	(.L_39 - .L_38)
.L_38:
        /*0260*/ 	.word	0x00000180
        /*0264*/ 	.word	0x00000001
        /*0268*/ 	.word	0x00000001


	//----- nvinfo : EIATTR_CRS_STACK_SIZE
	.align		4
.L_39:
        /*026c*/ 	.byte	0x04, 0x1e
        /*026e*/ 	.short	(.L_41 - .L_40)
.L_40:
        /*0270*/ 	.word	0x00000000


	//----- nvinfo : EIATTR_CBANK_PARAM_SIZE
	.align		4
.L_41:
        /*0274*/ 	.byte	0x03, 0x19
        /*0276*/ 	.short	0x0470


	//----- nvinfo : EIATTR_PARAM_CBANK
	.align		4
        /*0278*/ 	.byte	0x04, 0x0a
        /*027a*/ 	.short	(.L_43 - .L_42)
	.align		4
.L_42:
        /*027c*/ 	.word	index@(.nv.constant0._ZN7cutlass13device_kernelINS_4gemm6kernel13GemmUniversalIN4cute5tupleIJiiiiEEENS1_10collective13CollectiveMmaINS1_34MainloopSm90TmaGmmaWarpSpecializedILi4ENS5_IJNS4_1CILi1EEESB_SB_EEENS1_35KernelTmaWarpSpecializedCooperativeEEENS5_IJNSA_ILi384EEENSA_ILi16EEENSA_ILi64EEEEEENS_6half_tENS5_IJlSB_lEEESJ_SK_NS4_8TiledMMAINS4_8MMA_AtomIJNS4_4SM904GMMA25MMA_64x16x16_F32F16F16_SSILNSO_5MajorE0ELSQ_0ELNSO_7ScaleInE1ELSR_1EEEEEENS4_6LayoutINS5_IJNSA_ILi2EEESB_SB_EEENS5_IJSB_NSA_ILi0EEESX_EEEEENS5_IJNS4_10UnderscoreES10_S10_EEEEENS4_13SM90_TMA_LOADENS4_14ComposedLayoutINS4_7SwizzleILi3ELi4ELi3EEENS4_18smem_ptr_flag_bitsILi16EEENSU_INS5_IJNSA_ILi8EEESH_EEENS5_IJSH_SB_EEEEEEEvNS4_8identityES13_S1D_vS1E_EENS_8epilogue10collective6detail29Sm90TmaWarpSpecializedAdapterINS1H_15DefaultEpilogueISJ_SK_SK_NS1G_6thread17LinearCombinationISJ_Li1EffLNS1L_9ScaleType4KindE0ELNS_15FloatRoundStyleE2ESJ_EENS1_15EpilogueDefaultEEEEEvvEEEEvNT_6ParamsE)
        /*0280*/ 	.short	0x0210
        /*0282*/ 	.short	0x0470


	//----- nvinfo : EIATTR_SW_WAR
	.align		4
.L_43:
        /*0284*/ 	.byte	0x04, 0x36
        /*0286*/ 	.short	(.L_45 - .L_44)
.L_44:
        /*0288*/ 	.word	0x00000008
.L_45:


//--------------------- .nv.callgraph             --------------------------
	.section	.nv.callgraph,"",@"SHT_CUDA_CALLGRAPH"
	.align	4
	.sectionentsize	8
	.align		4
        /*0000*/ 	.word	0x00000000
	.align		4
        /*0004*/ 	.word	0xffffffff
	.align		4
        /*0008*/ 	.word	index@(_ZN7cutlass13device_kernelINS_4gemm6kernel13GemmUniversalIN4cute5tupleIJiiiiEEENS1_10collective13CollectiveMmaINS1_34MainloopSm90TmaGmmaWarpSpecializedILi4ENS5_IJNS4_1CILi1EEESB_SB_EEENS1_35KernelTmaWarpSpecializedCooperativeEEENS5_IJNSA_ILi384EEENSA_ILi16EEENSA_ILi64EEEEEENS_6half_tENS5_IJlSB_lEEESJ_SK_NS4_8TiledMMAINS4_8MMA_AtomIJNS4_4SM904GMMA25MMA_64x16x16_F32F16F16_SSILNSO_5MajorE0ELSQ_0ELNSO_7ScaleInE1ELSR_1EEEEEENS4_6LayoutINS5_IJNSA_ILi2EEESB_SB_EEENS5_IJSB_NSA_ILi0EEESX_EEEEENS5_IJNS4_10UnderscoreES10_S10_EEEEENS4_13SM90_TMA_LOADENS4_14ComposedLayoutINS4_7SwizzleILi3ELi4ELi3EEENS4_18smem_ptr_flag_bitsILi16EEENSU_INS5_IJNSA_ILi8EEESH_EEENS5_IJSH_SB_EEEEEEEvNS4_8identityES13_S1D_vS1E_EENS_8epilogue10collective6detail29Sm90TmaWarpSpecializedAdapterINS1H_15DefaultEpilogueISJ_SK_SK_NS1G_6thread17LinearCombinationISJ_Li1EffLNS1L_9ScaleType4KindE0ELNS_15FloatRoundStyleE2ESJ_EENS1_15EpilogueDefaultEEEEEvvEEEEvNT_6ParamsE)
	.align		4
        /*000c*/ 	.word	index@(__assertfail)
	.align		4
        /*0010*/ 	.word	0x00000000
	.align		4
        /*0014*/ 	.word	0xfffffffe
	.align		4
        /*0018*/ 	.word	0x00000000
	.align		4
        /*001c*/ 	.word	0xfffffffd
	.align		4
        /*0020*/ 	.word	0x00000000
	.align		4
        /*0024*/ 	.word	0xfffffffc


//--------------------- .nv.constant4             --------------------------
	.section	.nv.constant4,"a",@progbits
	.align	8
	.align		8
.nv.constant4:
        /*0000*/ 	.dword	__assertfail
	.align		8
        /*0008*/ 	.dword	__unnamed_1
	.align		8
        /*0010*/ 	.dword	_ZN39_INTERNAL_3cebad8f_4_k_cu_8d983b16_78374cuda3std3__45__cpo5beginE
	.align		8
        /*0018*/ 	.dword	_ZN39_INTERNAL_3cebad8f_4_k_cu_8d983b16_78374cuda3std3__45__cpo3endE
	.align		8
        /*0020*/ 	.dword	_ZN39_INTERNAL_3cebad8f_4_k_cu_8d983b16_78374cuda3std3__45__cpo6cbeginE
	.align		8
        /*0028*/ 	.dword	_ZN39_INTERNAL_3cebad8f_4_k_cu_8d983b16_78374cuda3std3__45__cpo4cendE
	.align		8
        /*0030*/ 	.dword	_ZN39_INTERNAL_3cebad8f_4_k_cu_8d983b16_78374cuda3std3__441_GLOBAL__N__3cebad8f_4_k_cu_8d983b16_78376ignoreE
	.align		8
        /*0038*/ 	.dword	_ZN39_INTERNAL_3cebad8f_4_k_cu_8d983b16_78374cuda3std3__419piecewise_constructE
	.align		8
        /*0040*/ 	.dword	_ZN39_INTERNAL_3cebad8f_4_k_cu_8d983b16_78374cuda3std3__48in_placeE
	.align		8
        /*0048*/ 	.dword	_ZN39_INTERNAL_3cebad8f_4_k_cu_8d983b16_78374cuda3std6ranges3__45__cpo4swapE
	.align		8
        /*0050*/ 	.dword	_ZN39_INTERNAL_3cebad8f_4_k_cu_8d983b16_78374cuda3std6ranges3__45__cpo9iter_moveE
	.align		8
        /*0058*/ 	.dword	_ZN39_INTERNAL_3cebad8f_4_k_cu_8d983b16_78374cute7productE
	.align		8
        /*0060*/ 	.dword	_ZN39_INTERNAL_3cebad8f_4_k_cu_8d983b16_78374cute1_E
	.align		8
        /*0068*/ 	.dword	$str$22
	.align		8
        /*0070*/ 	.dword	$str$23


//--------------------- .text._ZN7cutlass13device_kernelINS_4gemm6kernel13GemmUniversalIN4cute5tupleIJiiiiEEENS1_10collective13CollectiveMmaINS1_34MainloopSm90TmaGmmaWarpSpecializedILi4ENS5_IJNS4_1CILi1EEESB_SB_EEENS1_35KernelTmaWarpSpecializedCooperativeEEENS5_IJNSA_ILi384EEENSA_ILi16EEENSA_ILi64EEEEEENS_6half_tENS5_IJlSB_lEEESJ_SK_NS4_8TiledMMAINS4_8MMA_AtomIJNS4_4SM904GMMA25MMA_64x16x16_F32F16F16_SSILNSO_5MajorE0ELSQ_0ELNSO_7ScaleInE1ELSR_1EEEEEENS4_6LayoutINS5_IJNSA_ILi2EEESB_SB_EEENS5_IJSB_NSA_ILi0EEESX_EEEEENS5_IJNS4_10UnderscoreES10_S10_EEEEENS4_13SM90_TMA_LOADENS4_14ComposedLayoutINS4_7SwizzleILi3ELi4ELi3EEENS4_18smem_ptr_flag_bitsILi16EEENSU_INS5_IJNSA_ILi8EEESH_EEENS5_IJSH_SB_EEEEEEEvNS4_8identityES13_S1D_vS1E_EENS_8epilogue10collective6detail29Sm90TmaWarpSpecializedAdapterINS1H_15DefaultEpilogueISJ_SK_SK_NS1G_6thread17LinearCombinationISJ_Li1EffLNS1L_9ScaleType4KindE0ELNS_15FloatRoundStyleE2ESJ_EENS1_15EpilogueDefaultEEEEEvvEEEEvNT_6ParamsE --------------------------
	.section	.text._ZN7cutlass13device_kernelINS_4gemm6kernel13GemmUniversalIN4cute5tupleIJiiiiEEENS1_10collective13CollectiveMmaINS1_34MainloopSm90TmaGmmaWarpSpecializedILi4ENS5_IJNS4_1CILi1EEESB_SB_EEENS1_35KernelTmaWarpSpecializedCooperativeEEENS5_IJNSA_ILi384EEENSA_ILi16EEENSA_ILi64EEEEEENS_6half_tENS5_IJlSB_lEEESJ_SK_NS4_8TiledMMAINS4_8MMA_AtomIJNS4_4SM904GMMA25MMA_64x16x16_F32F16F16_SSILNSO_5MajorE0ELSQ_0ELNSO_7ScaleInE1ELSR_1EEEEEENS4_6LayoutINS5_IJNSA_ILi2EEESB_SB_EEENS5_IJSB_NSA_ILi0EEESX_EEEEENS5_IJNS4_10UnderscoreES10_S10_EEEEENS4_13SM90_TMA_LOADENS4_14ComposedLayoutINS4_7SwizzleILi3ELi4ELi3EEENS4_18smem_ptr_flag_bitsILi16EEENSU_INS5_IJNSA_ILi8EEESH_EEENS5_IJSH_SB_EEEEEEEvNS4_8identityES13_S1D_vS1E_EENS_8epilogue10collective6detail29Sm90TmaWarpSpecializedAdapterINS1H_15DefaultEpilogueISJ_SK_SK_NS1G_6thread17LinearCombinationISJ_Li1EffLNS1L_9ScaleType4KindE0ELNS_15FloatRoundStyleE2ESJ_EENS1_15EpilogueDefaultEEEEEvvEEEEvNT_6ParamsE,"ax",@progbits
	.align	128
.text._ZN7cutlass13device_kernelINS_4gemm6kernel13GemmUniversalIN4cute5tupleIJiiiiEEENS1_10collective13CollectiveMmaINS1_34MainloopSm90TmaGmmaWarpSpecializedILi4ENS5_IJNS4_1CILi1EEESB_SB_EEENS1_35KernelTmaWarpSpecializedCooperativeEEENS5_IJNSA_ILi384EEENSA_ILi16EEENSA_ILi64EEEEEENS_6half_tENS5_IJlSB_lEEESJ_SK_NS4_8TiledMMAINS4_8MMA_AtomIJNS4_4SM904GMMA25MMA_64x16x16_F32F16F16_SSILNSO_5MajorE0ELSQ_0ELNSO_7ScaleInE1ELSR_1EEEEEENS4_6LayoutINS5_IJNSA_ILi2EEESB_SB_EEENS5_IJSB_NSA_ILi0EEESX_EEEEENS5_IJNS4_10UnderscoreES10_S10_EEEEENS4_13SM90_TMA_LOADENS4_14ComposedLayoutINS4_7SwizzleILi3ELi4ELi3EEENS4_18smem_ptr_flag_bitsILi16EEENSU_INS5_IJNSA_ILi8EEESH_EEENS5_IJSH_SB_EEEEEEEvNS4_8identityES13_S1D_vS1E_EENS_8epilogue10collective6detail29Sm90TmaWarpSpecializedAdapterINS1H_15DefaultEpilogueISJ_SK_SK_NS1G_6thread17LinearCombinationISJ_Li1EffLNS1L_9ScaleType4KindE0ELNS_15FloatRoundStyleE2ESJ_EENS1_15EpilogueDefaultEEEEEvvEEEEvNT_6ParamsE:
        .type           _ZN7cutlass13device_kernelINS_4gemm6kernel13GemmUniversalIN4cute5tupleIJiiiiEEENS1_10collective13CollectiveMmaINS1_34MainloopSm90TmaGmmaWarpSpecializedILi4ENS5_IJNS4_1CILi1EEESB_SB_EEENS1_35KernelTmaWarpSpecializedCooperativeEEENS5_IJNSA_ILi384EEENSA_ILi16EEENSA_ILi64EEEEEENS_6half_tENS5_IJlSB_lEEESJ_SK_NS4_8TiledMMAINS4_8MMA_AtomIJNS4_4SM904GMMA25MMA_64x16x16_F32F16F16_SSILNSO_5MajorE0ELSQ_0ELNSO_7ScaleInE1ELSR_1EEEEEENS4_6LayoutINS5_IJNSA_ILi2EEESB_SB_EEENS5_IJSB_NSA_ILi0EEESX_EEEEENS5_IJNS4_10UnderscoreES10_S10_EEEEENS4_13SM90_TMA_LOADENS4_14ComposedLayoutINS4_7SwizzleILi3ELi4ELi3EEENS4_18smem_ptr_flag_bitsILi16EEENSU_INS5_IJNSA_ILi8EEESH_EEENS5_IJSH_SB_EEEEEEEvNS4_8identityES13_S1D_vS1E_EENS_8epilogue10collective6detail29Sm90TmaWarpSpecializedAdapterINS1H_15DefaultEpilogueISJ_SK_SK_NS1G_6thread17LinearCombinationISJ_Li1EffLNS1L_9ScaleType4KindE0ELNS_15FloatRoundStyleE2ESJ_EENS1_15EpilogueDefaultEEEEEvvEEEEvNT_6ParamsE,@function
        .size           _ZN7cutlass13device_kernelINS_4gemm6kernel13GemmUniversalIN4cute5tupleIJiiiiEEENS1_10collective13CollectiveMmaINS1_34MainloopSm90TmaGmmaWarpSpecializedILi4ENS5_IJNS4_1CILi1EEESB_SB_EEENS1_35KernelTmaWarpSpecializedCooperativeEEENS5_IJNSA_ILi384EEENSA_ILi16EEENSA_ILi64EEEEEENS_6half_tENS5_IJlSB_lEEESJ_SK_NS4_8TiledMMAINS4_8MMA_AtomIJNS4_4SM904GMMA25MMA_64x16x16_F32F16F16_SSILNSO_5MajorE0ELSQ_0ELNSO_7ScaleInE1ELSR_1EEEEEENS4_6LayoutINS5_IJNSA_ILi2EEESB_SB_EEENS5_IJSB_NSA_ILi0EEESX_EEEEENS5_IJNS4_10UnderscoreES10_S10_EEEEENS4_13SM90_TMA_LOADENS4_14ComposedLayoutINS4_7SwizzleILi3ELi4ELi3EEENS4_18smem_ptr_flag_bitsILi16EEENSU_INS5_IJNSA_ILi8EEESH_EEENS5_IJSH_SB_EEEEEEEvNS4_8identityES13_S1D_vS1E_EENS_8epilogue10collective6detail29Sm90TmaWarpSpecializedAdapterINS1H_15DefaultEpilogueISJ_SK_SK_NS1G_6thread17LinearCombinationISJ_Li1EffLNS1L_9ScaleType4KindE0ELNS_15FloatRoundStyleE2ESJ_EENS1_15EpilogueDefaultEEEEEvvEEEEvNT_6ParamsE,(.L_x_114 - _ZN7cutlass13device_kernelINS_4gemm6kernel13GemmUniversalIN4cute5tupleIJiiiiEEENS1_10collective13CollectiveMmaINS1_34MainloopSm90TmaGmmaWarpSpecializedILi4ENS5_IJNS4_1CILi1EEESB_SB_EEENS1_35KernelTmaWarpSpecializedCooperativeEEENS5_IJNSA_ILi384EEENSA_ILi16EEENSA_ILi64EEEEEENS_6half_tENS5_IJlSB_lEEESJ_SK_NS4_8TiledMMAINS4_8MMA_AtomIJNS4_4SM904GMMA25MMA_64x16x16_F32F16F16_SSILNSO_5MajorE0ELSQ_0ELNSO_7ScaleInE1ELSR_1EEEEEENS4_6LayoutINS5_IJNSA_ILi2EEESB_SB_EEENS5_IJSB_NSA_ILi0EEESX_EEEEENS5_IJNS4_10UnderscoreES10_S10_EEEEENS4_13SM90_TMA_LOADENS4_14ComposedLayoutINS4_7SwizzleILi3ELi4ELi3EEENS4_18smem_ptr_flag_bitsILi16EEENSU_INS5_IJNSA_ILi8EEESH_EEENS5_IJSH_SB_EEEEEEEvNS4_8identityES13_S1D_vS1E_EENS_8epilogue10collective6detail29Sm90TmaWarpSpecializedAdapterINS1H_15DefaultEpilogueISJ_SK_SK_NS1G_6thread17LinearCombinationISJ_Li1EffLNS1L_9ScaleType4KindE0ELNS_15FloatRoundStyleE2ESJ_EENS1_15EpilogueDefaultEEEEEvvEEEEvNT_6ParamsE)
        .other          _ZN7cutlass13device_kernelINS_4gemm6kernel13GemmUniversalIN4cute5tupleIJiiiiEEENS1_10collective13CollectiveMmaINS1_34MainloopSm90TmaGmmaWarpSpecializedILi4ENS5_IJNS4_1CILi1EEESB_SB_EEENS1_35KernelTmaWarpSpecializedCooperativeEEENS5_IJNSA_ILi384EEENSA_ILi16EEENSA_ILi64EEEEEENS_6half_tENS5_IJlSB_lEEESJ_SK_NS4_8TiledMMAINS4_8MMA_AtomIJNS4_4SM904GMMA25MMA_64x16x16_F32F16F16_SSILNSO_5MajorE0ELSQ_0ELNSO_7ScaleInE1ELSR_1EEEEEENS4_6LayoutINS5_IJNSA_ILi2EEESB_SB_EEENS5_IJSB_NSA_ILi0EEESX_EEEEENS5_IJNS4_10UnderscoreES10_S10_EEEEENS4_13SM90_TMA_LOADENS4_14ComposedLayoutINS4_7SwizzleILi3ELi4ELi3EEENS4_18smem_ptr_flag_bitsILi16EEENSU_INS5_IJNSA_ILi8EEESH_EEENS5_IJSH_SB_EEEEEEEvNS4_8identityES13_S1D_vS1E_EENS_8epilogue10collective6detail29Sm90TmaWarpSpecializedAdapterINS1H_15DefaultEpilogueISJ_SK_SK_NS1G_6thread17LinearCombinationISJ_Li1EffLNS1L_9ScaleType4KindE0ELNS_15FloatRoundStyleE2ESJ_EENS1_15EpilogueDefaultEEEEEvvEEEEvNT_6ParamsE,@"STO_CUDA_ENTRY STV_DEFAULT"
_ZN7cutlass13device_kernelINS_4gemm6kernel13GemmUniversalIN4cute5tupleIJiiiiEEENS1_10collective13CollectiveMmaINS1_34MainloopSm90TmaGmmaWarpSpecializedILi4ENS5_IJNS4_1CILi1EEESB_SB_EEENS1_35KernelTmaWarpSpecializedCooperativeEEENS5_IJNSA_ILi384EEENSA_ILi16EEENSA_ILi64EEEEEENS_6half_tENS5_IJlSB_lEEESJ_SK_NS4_8TiledMMAINS4_8MMA_AtomIJNS4_4SM904GMMA25MMA_64x16x16_F32F16F16_SSILNSO_5MajorE0ELSQ_0ELNSO_7ScaleInE1ELSR_1EEEEEENS4_6LayoutINS5_IJNSA_ILi2EEESB_SB_EEENS5_IJSB_NSA_ILi0EEESX_EEEEENS5_IJNS4_10UnderscoreES10_S10_EEEEENS4_13SM90_TMA_LOADENS4_14ComposedLayoutINS4_7SwizzleILi3ELi4ELi3EEENS4_18smem_ptr_flag_bitsILi16EEENSU_INS5_IJNSA_ILi8EEESH_EEENS5_IJSH_SB_EEEEEEEvNS4_8identityES13_S1D_vS1E_EENS_8epilogue10collective6detail29Sm90TmaWarpSpecializedAdapterINS1H_15DefaultEpilogueISJ_SK_SK_NS1G_6thread17LinearCombinationISJ_Li1EffLNS1L_9ScaleType4KindE0ELNS_15FloatRoundStyleE2ESJ_EENS1_15EpilogueDefaultEEEEEvvEEEEvNT_6ParamsE:
[----:B------:R-:W0:Y:S01]  /*0000*/  LDC R1, c[0x0][0x28] ;  /* 0x00000a00ff017b82 */ /* 0x000e220000000800 */
[----:B------:R-:W1:Y:S01]  /*0010*/  S2R R4, SR_TID.X ;  /* 0x0000000000047919 */ /* 0x000e620000002100 */
[----:B------:R-:W-:Y:S01]  /*0020*/  ELECT P0, URZ, PT ;  /* 0x00000000003f782f */ /* 0x000fe20003800000 */
[----:B------:R-:W-:Y:S01]  /*0030*/  BSSY B0, `(.L_x_0) ;  /* 0x000000f000007945 */ /* 0x000fe20003800000 */
[--C-:B-1----:R-:W-:Y:S02]  /*0040*/  SHF.R.U32.HI R0, RZ, 0x5, R4.reuse ;  /* 0x00000005ff007819 */ /* 0x102fe40000011604 */
[----:B------:R-:W-:-:S03]  /*0050*/  SHF.R.U32.HI R14, RZ, 0x7, R4 ;  /* 0x00000007ff0e7819 */ /* 0x000fc60000011604 */
[----:B------:R-:W1:Y:S04]  /*0060*/  SHFL.IDX PT, R5, R0, RZ, 0x1f ;  /* 0x00001fff00057589 */ /* 0x000e6800000e0000 */
[----:B------:R2:W3:Y:S01]  /*0070*/  SHFL.IDX PT, R10, R14, RZ, 0x1f ;  /* 0x00001fff0e0a7589 */ /* 0x0004e200000e0000 */
[----:B-1----:R-:W-:-:S13]  /*0080*/  ISETP.NE.OR P0, PT, R5, RZ, !P0 ;  /* 0x000000ff0500720c */ /* 0x002fda0004705670 */
[----:B0-23--:R-:W-:Y:S05]  /*0090*/  @P0 BRA `(.L_x_1) ;  /* 0x0000000000200947 */ /* 0x00dfea0003800000 */
[----:B------:R-:W-:Y:S02]  /*00a0*/  ULDC.64 UR4, c[0x0][0x198] ;  /* 0x0000660000047ab9 */ /* 0x000fe40000000a00 */
[----:B------:R-:W-:Y:S02]  /*00b0*/  UIADD3 UR6, UP0, UR4, 0xf0, URZ ;  /* 0x000000f004067890 */ /* 0x000fe4000ff1e03f */
[----:B------:R-:W-:Y:S02]  /*00c0*/  UIADD3 UR4, UP1, UR4, 0x1f0, URZ ;  /* 0x000001f004047890 */ /* 0x000fe4000ff3e03f */
[----:B------:R-:W-:Y:S02]  /*00d0*/  UIADD3.X UR7, URZ, UR5, URZ, UP0, !UPT ;  /* 0x000000053f077290 */ /* 0x000fe400087fe43f */
[----:B------:R-:W-:-:S07]  /*00e0*/  UIADD3.X UR5, URZ, UR5, URZ, UP1, !UPT ;  /* 0x000000053f057290 */ /* 0x000fce0008ffe43f */
[----:B------:R0:W-:Y:S02]  /*00f0*/  UTMACCTL.PF [UR6] ;  /* 0x00000000060079b9 */ /* 0x0001e40008040000 */
[----:B------:R0:W-:Y:S02]  /*0100*/  UTMACCTL.PF [UR4] ;  /* 0x00000000040079b9 */ /* 0x0001e40008040000 */
[----:B0-----:R-:W-:Y:S01]  /*0110*/  NOP ;  /* 0x0000000000007918 */ /* 0x001fe20000000000 */
.L_x_1:
[----:B------:R-:W-:Y:S05]  /*0120*/  BSYNC B0 ;  /* 0x0000000000007941 */ /* 0x000fea0003800000 */
.L_x_0:
[----:B------:R-:W0:Y:S02]  /*0130*/  SHFL.IDX PT, R2, R0, RZ, 0x1f ;  /* 0x00001fff00027589 */ /* 0x000e2400000e0000 */
[----:B0-----:R-:W-:-:S13]  /*0140*/  ISETP.NE.AND P0, PT, R2, RZ, PT ;  /* 0x000000ff0200720c */ /* 0x001fda0003f05270 */
[----:B------:R-:W-:Y:S05]  /*0150*/  @P0 BRA `(.L_x_2) ;  /* 0x0000000000580947 */ /* 0x000fea0003800000 */
[----:B------:R-:W0:Y:S01]  /*0160*/  S2UR UR8, SR_CgaCtaId ;  /* 0x00000000000879c3 */ /* 0x000e220000008800 */
[----:B------:R-:W-:Y:S01]  /*0170*/  UMOV UR4, 0x400 ;  /* 0x0000040000047882 */ /* 0x000fe20000000000 */
[----:B------:R-:W-:Y:S01]  /*0180*/  UMOV UR5, 0x1 ;  /* 0x0000000100057882 */ /* 0x000fe20000000000 */
[----:B------:R-:W-:Y:S01]  /*0190*/  UMOV UR6, 0x100 ;  /* 0x0000010000067882 */ /* 0x000fe20000000000 */
[----:B------:R-:W-:Y:S01]  /*01a0*/  ELECT P0, URZ, PT ;  /* 0x00000000003f782f */ /* 0x000fe20003800000 */
[----:B------:R-:W-:-:S04]  /*01b0*/  UIADD3 UR6, -UR6, 0x100000, URZ ;  /* 0x0010000006067890 */ /* 0x000fc8000fffe13f */
[----:B------:R-:W-:Y:S02]  /*01c0*/  USHF.L.U32 UR7, UR6, 0xb, URZ ;  /* 0x0000000b06077899 */ /* 0x000fe4000800063f */
[----:B------:R-:W-:Y:S02]  /*01d0*/  USHF.L.U32 UR6, UR6, 0x1, URZ ;  /* 0x0000000106067899 */ /* 0x000fe4000800063f */
[----:B0-----:R-:W-:Y:S02]  /*01e0*/  ULEA UR8, UR8, UR4, 0x18 ;  /* 0x0000000408087291 */ /* 0x001fe4000f8ec03f */
[----:B------:R-:W-:-:S04]  /*01f0*/  UIADD3 UR4, -UR5, 0x100000, URZ ;  /* 0x0010000005047890 */ /* 0x000fc8000fffe13f */
[----:B------:R-:W-:Y:S02]  /*0200*/  USHF.L.U32 UR5, UR4, 0xb, URZ ;  /* 0x0000000b04057899 */ /* 0x000fe4000800063f */
[----:B------:R-:W-:Y:S01]  /*0210*/  USHF.L.U32 UR4, UR4, 0x1, URZ ;  /* 0x0000000104047899 */ /* 0x000fe2000800063f */
[----:B------:R-:W0:Y:S11]  /*0220*/  FENCE.VIEW.ASYNC.S ;  /* 0x00000000000073c6 */ /* 0x000e360000000000 */
[----:B0-----:R0:W1:Y:S01]  /*0230*/  SYNCS.EXCH.64 URZ, [UR8], UR4 ;  /* 0x00000004083f75b2 */ /* 0x0010620008000100 */
[----:B------:R0:W2:Y:S01]  /*0240*/  SYNCS.EXCH.64 URZ, [UR8+0x20], UR6 ;  /* 0x00002006083f75b2 */ /* 0x0000a20008000100 */
[----:B------:R0:W3:Y:S01]  /*0250*/  SYNCS.EXCH.64 URZ, [UR8+0x8], UR4 ;  /* 0x00000804083f75b2 */ /* 0x0000e20008000100 */
[----:B------:R0:W4:Y:S01]  /*0260*/  SYNCS.EXCH.64 URZ, [UR8+0x28], UR6 ;  /* 0x00002806083f75b2 */ /* 0x0001220008000100 */
[----:B------:R0:W0:Y:S01]  /*0270*/  SYNCS.EXCH.64 URZ, [UR8+0x10], UR4 ;  /* 0x00001004083f75b2 */ /* 0x0000220008000100 */
[----:B------:R0:W0:Y:S01]  /*0280*/  SYNCS.EXCH.64 URZ, [UR8+0x30], UR6 ;  /* 0x00003006083f75b2 */ /* 0x0000220008000100 */
[----:B------:R0:W0:Y:S01]  /*0290*/  SYNCS.EXCH.64 URZ, [UR8+0x18], UR4 ;  /* 0x00001804083f75b2 */ /* 0x0000220008000100 */
[----:B------:R0:W0:Y:S01]  /*02a0*/  SYNCS.EXCH.64 URZ, [UR8+0x38], UR6 ;  /* 0x00003806083f75b2 */ /* 0x0000220008000100 */
[----:B------:R-:W-:Y:S01]  /*02b0*/  NOP ;  /* 0x0000000000007918 */ /* 0x000fe20000000000 */
.L_x_2:
[----:B------:R-:W5:Y:S01]  /*02c0*/  SHFL.IDX PT, R0, R0, RZ, 0x1f ;  /* 0x00001fff00007589 */ /* 0x000f6200000e0000 */
[----:B------:R-:W-:Y:S01]  /*02d0*/  ELECT P0, URZ, PT ;  /* 0x00000000003f782f */ /* 0x000fe20003800000 */
[----:B------:R-:W1:Y:S01]  /*02e0*/  LDC R2, c[0x0][0x65c] ;  /* 0x00019700ff027b82 */ /* 0x000e620000000800 */
[----:B0-----:R-:W-:Y:S01]  /*02f0*/  UMOV UR4, 0x20 ;  /* 0x0000002000047882 */ /* 0x001fe20000000000 */
[----:B------:R-:W0:Y:S01]  /*0300*/  S2R R3, SR_CTAID.Y ;  /* 0x0000000000037919 */ /* 0x000e220000002600 */
[----:B------:R-:W-:Y:S01]  /*0310*/  NOP ;  /* 0x0000000000007918 */ /* 0x000fe20000000000 */
[----:B------:R-:W-:Y:S01]  /*0320*/  ISETP.NE.AND P2, PT, R10, RZ, PT ;  /* 0x000000ff0a00720c */ /* 0x000fe20003f45270 */
[----:B------:R-:W-:Y:S01]  /*0330*/  NOP ;  /* 0x0000000000007918 */ /* 0x000fe20000000000 */
[----:B------:R-:W2:Y:S01]  /*0340*/  S2R R6, SR_CTAID.X ;  /* 0x0000000000067919 */ /* 0x000ea20000002500 */
[----:B------:R-:W-:Y:S01]  /*0350*/  IMAD.MOV.U32 R7, RZ, RZ, RZ ;  /* 0x000000ffff077224 */ /* 0x000fe200078e00ff */
[----:B-----5:R-:W-:-:S02]  /*0360*/  ISETP.NE.OR P0, PT, R0, RZ, !P0 ;  /* 0x000000ff0000720c */ /* 0x020fc40004705670 */
[----:B-1----:R-:W-:-:S04]  /*0370*/  ISETP.NE.AND P3, PT, R2, 0x1, PT ;  /* 0x000000010200780c */ /* 0x002fc80003f65270 */
[----:B------:R-:W-:Y:S02]  /*0380*/  P2R R0, PR, RZ, 0x8 ;  /* 0x00000008ff007803 */ /* 0x000fe40000000000 */
[----:B------:R-:W-:-:S04]  /*0390*/  SHF.R.S32.HI R0, RZ, 0x1f, R5 ;  /* 0x0000001fff007819 */ /* 0x000fc80000011405 */
[----:B------:R-:W-:Y:S01]  /*03a0*/  LEA.HI R0, R0, R5, RZ, 0x2 ;  /* 0x0000000500007211 */ /* 0x000fe200078f10ff */
[----:B------:R-:W-:Y:S01]  /*03b0*/  VOTEU.ALL UP0, P0 ;  /* 0x00000000003f7886 */ /* 0x000fe20000000000 */
[----:B------:R-:W-:Y:S01]  /*03c0*/  VOTEU.ALL UP1, P0 ;  /* 0x00000000003f7886 */ /* 0x000fe20000020000 */
[----:B------:R-:W2:Y:S01]  /*03d0*/  @P3 LDC R17, c[0x0][0x10] ;  /* 0x00000400ff113b82 */ /* 0x000ea20000000800 */
[----:B------:R-:W-:Y:S01]  /*03e0*/  LOP3.LUT R0, R0, 0xfffffffc, RZ, 0xc0, !PT ;  /* 0xfffffffc00007812 */ /* 0x000fe200078ec0ff */
[----:B0-----:R-:W-:Y:S01]  /*03f0*/  @P3 IMAD.MOV.U32 R8, RZ, RZ, R3 ;  /* 0x000000ffff083224 */ /* 0x001fe200078e0003 */
[----:B------:R-:W-:Y:S01]  /*0400*/  @!UP0 UMOV UR6, 0x400 ;  /* 0x0000040000068882 */ /* 0x000fe20000000000 */
[----:B------:R-:W-:-:S04]  /*0410*/  @!UP0 UIADD3 UR4, -UR4, 0x100000, URZ ;  /* 0x0010000004048890 */ /* 0x000fc8000fffe13f */
[----:B------:R-:W-:Y:S02]  /*0420*/  @!UP0 USHF.L.U32 UR5, UR4, 0xb, URZ ;  /* 0x0000000b04058899 */ /* 0x000fe4000800063f */
[----:B------:R-:W-:Y:S01]  /*0430*/  @!UP0 USHF.L.U32 UR4, UR4, 0x1, URZ ;  /* 0x0000000104048899 */ /* 0x000fe2000800063f */
[----:B------:R-:W-:Y:S02]  /*0440*/  @P3 IMAD.MOV.U32 R9, RZ, RZ, RZ ;  /* 0x000000ffff093224 */ /* 0x000fe400078e00ff */
[----:B------:R-:W-:Y:S01]  /*0450*/  IMAD.IADD R0, R5, 0x1, -R0 ;  /* 0x0000000105007824 */ /* 0x000fe200078e0a00 */
[----:B------:R-:W0:Y:S01]  /*0460*/  @!UP0 S2UR UR7, SR_CgaCtaId ;  /* 0x00000000000789c3 */ /* 0x000e220000008800 */
[----:B------:R-:W-:-:S03]  /*0470*/  @P3 IMAD.MOV.U32 R5, RZ, RZ, RZ ;  /* 0x000000ffff053224 */ /* 0x000fc600078e00ff */
[----:B------:R-:W-:-:S04]  /*0480*/  ISETP.NE.AND P1, PT, R0, 0x3, PT ;  /* 0x000000030000780c */ /* 0x000fc80003f25270 */
[----:B------:R-:W1:Y:S01]  /*0490*/  @!P3 LDC R11, c[0x0][0xc] ;  /* 0x00000300ff0bbb82 */ /* 0x000e620000000800 */
[----:B--2---:R-:W-:-:S04]  /*04a0*/  @P3 IMAD.WIDE.U32 R16, R6, R17, R8 ;  /* 0x0000001106103225 */ /* 0x004fc800078e0008 */
[----:B------:R-:W-:Y:S01]  /*04b0*/  @P3 IMAD.IADD R17, R17, 0x1, R5 ;  /* 0x0000000111113824 */ /* 0x000fe200078e0205 */
[----:B------:R-:W-:Y:S01]  /*04c0*/  LOP3.LUT R5, R4, 0x7f, RZ, 0xc0, !PT ;  /* 0x0000007f04057812 */ /* 0x000fe200078ec0ff */
[----:B0-----:R-:W-:Y:S01]  /*04d0*/  @!UP0 ULEA UR8, UR7, UR6, 0x18 ;  /* 0x0000000607088291 */ /* 0x001fe2000f8ec03f */
[----:B------:R-:W-:Y:S02]  /*04e0*/  VOTEU.ALL UP0, P0 ;  /* 0x00000000003f7886 */ /* 0x000fe40000000000 */
[----:B------:R-:W-:Y:S01]  /*04f0*/  ULDC UR6, c[0x0][0xc] ;  /* 0x0000030000067ab9 */ /* 0x000fe20000000800 */
[----:B------:R-:W-:Y:S01]  /*0500*/  ISETP.EQ.OR P0, PT, R0, RZ, !P1 ;  /* 0x000000ff0000720c */ /* 0x000fe20004f02670 */
[----:B------:R-:W-:-:S03]  /*0510*/  ULDC UR7, c[0x0][0x10] ;  /* 0x0000040000077ab9 */ /* 0x000fc60000000800 */
[C---:B------:R-:W-:Y:S01]  /*0520*/  ISETP.EQ.AND P0, PT, R10.reuse, RZ, P0 ;  /* 0x000000ff0a00720c */ /* 0x040fe20000702270 */
[----:B------:R-:W-:Y:S02]  /*0530*/  VIADD R10, R10, 0xffffffff ;  /* 0xffffffff0a0a7836 */ /* 0x000fe40000000000 */
[----:B-1----:R-:W-:Y:S01]  /*0540*/  @!P3 IMAD.WIDE.U32 R8, R11, R3, R6 ;  /* 0x000000030b08b225 */ /* 0x002fe200078e0006 */
[----:B------:R-:W0:Y:S02]  /*0550*/  FENCE.VIEW.ASYNC.S ;  /* 0x00000000000073c6 */ /* 0x000e240000000000 */
[----:B0-----:R-:W3:Y:S01]  /*0560*/  @!UP0 SYNCS.EXCH.64 URZ, [UR8+0x50], UR4 ;  /* 0x00005004083f85b2 */ /* 0x001ee20008000100 */
[----:B------:R-:W-:Y:S02]  /*0570*/  SEL R18, RZ, 0x1, !P0 ;  /* 0x00000001ff127807 */ /* 0x000fe40004000000 */
[----:B------:R-:W-:Y:S01]  /*0580*/  ISETP.GE.U32.AND P1, PT, R10, 0x2, PT ;  /* 0x000000020a00780c */ /* 0x000fe20003f26070 */
[----:B------:R-:W-:-:S02]  /*0590*/  @!P3 IMAD.MOV.U32 R16, RZ, RZ, R8 ;  /* 0x000000ffff10b224 */ /* 0x000fc400078e0008 */
[----:B------:R-:W-:Y:S01]  /*05a0*/  @!P3 IMAD.MOV.U32 R17, RZ, RZ, R9 ;  /* 0x000000ffff11b224 */ /* 0x000fe200078e0009 */
[----:B------:R-:W-:Y:S01]  /*05b0*/  SEL R18, R18, 0x2, P1 ;  /* 0x0000000212127807 */ /* 0x000fe20000800000 */
[----:B------:R0:W3:Y:S01]  /*05c0*/  @!UP1 SYNCS.EXCH.64 URZ, [UR8+0x58], UR4 ;  /* 0x00005804083f95b2 */ /* 0x0000e20008000100 */
[----:B------:R-:W-:Y:S01]  /*05d0*/  NOP ;  /* 0x0000000000007918 */ /* 0x000fe20000000000 */
[----:B0-----:R-:W-:-:S03]  /*05e0*/  UIMAD.WIDE.U32 UR4, UR6, UR7, URZ ;  /* 0x00000007060472a5 */ /* 0x001fc6000f8e003f */
[----:B------:R-:W-:Y:S02]  /*05f0*/  ULDC UR6, c[0x0][0x14] ;  /* 0x0000050000067ab9 */ /* 0x000fe40000000800 */
[----:B------:R-:W-:Y:S02]  /*0600*/  UIMAD.WIDE.U32 UR36, UR4, UR6, URZ ;  /* 0x00000006042472a5 */ /* 0x000fe4000f8e003f */
[----:B------:R-:W-:-:S04]  /*0610*/  UIMAD UR40, UR5, UR6, URZ ;  /* 0x00000006052872a4 */ /* 0x000fc8000f8e023f */
[----:B------:R-:W-:Y:S01]  /*0620*/  UIADD3 UR40, UR37, UR40, URZ ;  /* 0x0000002825287290 */ /* 0x000fe2000fffe03f */
[----:B---34-:R-:W-:Y:S06]  /*0630*/  BAR.SYNC.DEFER_BLOCKING 0x0 ;  /* 0x0000000000007b1d */ /* 0x018fec0000010000 */
[----:B------:R-:W-:Y:S05]  /*0640*/  @!P2 BRA `(.L_x_3) ;  /* 0x000000440008a947 */ /* 0x000fea0003800000 */
[----:B------:R-:W-:-:S13]  /*0650*/  ISETP.GT.U32.AND P0, PT, R10, 0x1, PT ;  /* 0x000000010a00780c */ /* 0x000fda0003f04070 */
[----:B------:R-:W-:Y:S05]  /*0660*/  @P0 EXIT ;  /* 0x000000000000094d */ /* 0x000fea0003800000 */
[----:B------:R-:W-:Y:S01]  /*0670*/  ULDC.64 UR4, c[0x0][0x650] ;  /* 0x0001940000047ab9 */ /* 0x000fe20000000a00 */
[----:B------:R-:W-:Y:S01]  /*0680*/  PRMT R0, RZ, 0x7610, R0 ;  /* 0x00007610ff007816 */ /* 0x000fe20000000000 */
[----:B------:R-:W-:Y:S01]  /*0690*/  IMAD.MOV.U32 R65, RZ, RZ, -0x1 ;  /* 0xffffffffff417424 */ /* 0x000fe200078e00ff */
[----:B------:R-:W-:Y:S01]  /*06a0*/  ISETP.GE.U32.AND P0, PT, R16, UR4, PT ;  /* 0x0000000410007c0c */ /* 0x000fe2000bf06070 */
[----:B------:R-:W-:Y:S02]  /*06b0*/  IMAD.MOV.U32 R64, RZ, RZ, -0x1 ;  /* 0xffffffffff407424 */ /* 0x000fe400078e00ff */
[----:B------:R-:W-:Y:S01]  /*06c0*/  IMAD.MOV.U32 R63, RZ, RZ, -0x1 ;  /* 0xffffffffff3f7424 */ /* 0x000fe200078e00ff */
[----:B------:R-:W-:-:S13]  /*06d0*/  ISETP.GE.U32.AND.EX P0, PT, R17, UR5, PT, P0 ;  /* 0x0000000511007c0c */ /* 0x000fda000bf06100 */
[----:B------:R-:W-:Y:S05]  /*06e0*/  @P0 BRA `(.L_x_4) ;  /* 0x0000000400540947 */ /* 0x000fea0003800000 */
[----:B------:R-:W0:Y:S01]  /*06f0*/  LDC.64 R20, c[0x0][0x628] ;  /* 0x00018a00ff147b82 */ /* 0x000e220000000a00 */
[----:B------:R-:W-:Y:S02]  /*0700*/  IMAD.MOV.U32 R8, RZ, RZ, R16 ;  /* 0x000000ffff087224 */ /* 0x000fe400078e0010 */
[----:B------:R-:W-:-:S05]  /*0710*/  IMAD.MOV.U32 R9, RZ, RZ, R17 ;  /* 0x000000ffff097224 */ /* 0x000fca00078e0011 */
[----:B------:R-:W1:Y:S08]  /*0720*/  LDC R0, c[0x0][0x630] ;  /* 0x00018c00ff007b82 */ /* 0x000e700000000800 */
[----:B------:R-:W2:Y:S01]  /*0730*/  LDC.64 R22, c[0x0][0x620] ;  /* 0x00018800ff167b82 */ /* 0x000ea20000000a00 */
[----:B0-----:R-:W-:-:S04]  /*0740*/  ISETP.NE.U32.AND P0, PT, R20, RZ, PT ;  /* 0x000000ff1400720c */ /* 0x001fc80003f05070 */
[----:B------:R-:W-:-:S13]  /*0750*/  ISETP.NE.AND.EX P0, PT, R21, RZ, PT, P0 ;  /* 0x000000ff1500720c */ /* 0x000fda0003f05300 */
[----:B-12---:R-:W-:Y:S05]  /*0760*/  @!P0 BRA `(.L_x_5) ;  /* 0x0000000000288947 */ /* 0x006fea0003800000 */
[----:B------:R-:W0:Y:S02]  /*0770*/  LDC R13, c[0x0][0x634] ;  /* 0x00018d00ff0d7b82 */ /* 0x000e240000000800 */
[----:B0-----:R-:W-:-:S05]  /*0780*/  IADD3 R13, P0, R16, R13, RZ ;  /* 0x0000000d100d7210 */ /* 0x001fca0007f1e0ff */
[----:B------:R-:W-:-:S04]  /*0790*/  IMAD.X R15, RZ, RZ, R17, P0 ;  /* 0x000000ffff0f7224 */ /* 0x000fc800000e0611 */
[----:B------:R-:W-:-:S04]  /*07a0*/  IMAD.WIDE.U32 R8, R15, R20, RZ ;  /* 0x000000140f087225 */ /* 0x000fc800078e00ff */
[----:B------:R-:W-:-:S04]  /*07b0*/  IMAD.WIDE.U32 R10, P0, R13, R21, R8 ;  /* 0x000000150d0a7225 */ /* 0x000fc80007800008 */
[----:B------:R-:W-:-:S04]  /*07c0*/  IMAD.WIDE.U32 R8, R13, R20, RZ ;  /* 0x000000140d087225 */ /* 0x000fc800078e00ff */
[----:B------:R-:W-:Y:S01]  /*07d0*/  IMAD.X R13, RZ, RZ, RZ, P0 ;  /* 0x000000ffff0d7224 */ /* 0x000fe200000e06ff */
[----:B------:R-:W-:Y:S01]  /*07e0*/  IADD3 RZ, P0, R9, R10, RZ ;  /* 0x0000000a09ff7210 */ /* 0x000fe20007f1e0ff */
[----:B------:R-:W-:-:S04]  /*07f0*/  IMAD.MOV.U32 R12, RZ, RZ, R11 ;  /* 0x000000ffff0c7224 */ /* 0x000fc800078e000b */
[----:B------:R-:W-:-:S08]  /*0800*/  IMAD.WIDE.U32.X R8, R15, R21, R12, P0 ;  /* 0x000000150f087225 */ /* 0x000fd000000e040c */
.L_x_5:
[-CC-:B------:R-:W-:Y:S01]  /*0810*/  SHF.R.U64 R63, R8, R0.reuse, R9.reuse ;  /* 0x00000000083f7219 */ /* 0x180fe20000001209 */
[----:B------:R-:W0:Y:S01]  /*0820*/  LDC R12, c[0x0][0x618] ;  /* 0x00018600ff0c7b82 */ /* 0x000e220000000800 */
[----:B------:R-:W-:Y:S01]  /*0830*/  SHF.R.U32.HI R7, RZ, R0, R9 ;  /* 0x00000000ff077219 */ /* 0x000fe20000011609 */
[----:B------:R-:W-:Y:S01]  /*0840*/  ULDC UR4, c[0x0][0x150] ;  /* 0x0000540000047ab9 */ /* 0x000fe20000000800 */
[----:B------:R-:W-:Y:S02]  /*0850*/  IADD3 R11, P0, RZ, -R63, RZ ;  /* 0x8000003fff0b7210 */ /* 0x000fe40007f1e0ff */
[----:B------:R-:W-:-:S03]  /*0860*/  I2FP.F32.U32 R0, R6 ;  /* 0x0000000600007245 */ /* 0x000fc60000201000 */
[----:B------:R-:W1:Y:S01]  /*0870*/  LDC.64 R30, c[0x0][0x640] ;  /* 0x00019000ff1e7b82 */ /* 0x000e620000000a00 */
[----:B------:R-:W-:Y:S02]  /*0880*/  IMAD.X R13, RZ, RZ, ~R7, P0 ;  /* 0x000000ffff0d7224 */ /* 0x000fe400000e0e07 */
[----:B------:R-:W-:Y:S01]  /*0890*/  FMUL R0, R0, UR4 ;  /* 0x0000000400007c20 */ /* 0x000fe20008400000 */
[----:B------:R-:W-:Y:S01]  /*08a0*/  IMAD.WIDE.U32 R8, R11, R22, R16 ;  /* 0x000000160b087225 */ /* 0x000fe200078e0010 */
[----:B------:R-:W-:-:S03]  /*08b0*/  ULDC UR4, c[0x0][0x154] ;  /* 0x0000550000047ab9 */ /* 0x000fc60000000800 */
[----:B------:R-:W-:Y:S01]  /*08c0*/  IMAD R10, R13, R22, RZ ;  /* 0x000000160d0a7224 */ /* 0x000fe200078e02ff */
[----:B------:R-:W2:Y:S01]  /*08d0*/  LDC R7, c[0x0][0x144] ;  /* 0x00005100ff077b82 */ /* 0x000ea20000000800 */
[----:B------:R-:W3:Y:S02]  /*08e0*/  F2I.U32.TRUNC.NTZ R0, R0 ;  /* 0x0000000000007305 */ /* 0x000ee4000020f000 */
[----:B------:R-:W-:-:S04]  /*08f0*/  IMAD R11, R11, R23, R10 ;  /* 0x000000170b0b7224 */ /* 0x000fc800078e020a */
[----:B------:R-:W-:Y:S01]  /*0900*/  IMAD.IADD R9, R9, 0x1, R11 ;  /* 0x0000000109097824 */ /* 0x000fe200078e020b */
[----:B------:R-:W4:Y:S01]  /*0910*/  LDC R24, c[0x0][0x608] ;  /* 0x00018200ff187b82 */ /* 0x000f220000000800 */
[----:B------:R-:W-:-:S03]  /*0920*/  IMAD.MOV.U32 R11, RZ, RZ, -0x1 ;  /* 0xffffffffff0b7424 */ /* 0x000fc600078e00ff */
[-CC-:B0-----:R-:W-:Y:S02]  /*0930*/  SHF.R.U64 R22, R8, R12.reuse, R9.reuse ;  /* 0x0000000c08167219 */ /* 0x181fe40000001209 */
[----:B------:R-:W-:Y:S02]  /*0940*/  I2FP.F32.U32 R8, R3 ;  /* 0x0000000300087245 */ /* 0x000fe40000201000 */
[----:B------:R-:W0:Y:S01]  /*0950*/  LDC R28, c[0x0][0x658] ;  /* 0x00019600ff1c7b82 */ /* 0x000e220000000800 */
[----:B-1----:R-:W-:Y:S01]  /*0960*/  ISETP.NE.U32.AND P0, PT, R30, RZ, PT ;  /* 0x000000ff1e00720c */ /* 0x002fe20003f05070 */
[----:B---3--:R-:W-:Y:S02]  /*0970*/  IMAD.MOV R10, RZ, RZ, -R0 ;  /* 0x000000ffff0a7224 */ /* 0x008fe400078e0a00 */
[----:B------:R-:W-:Y:S01]  /*0980*/  FMUL R8, R8, UR4 ;  /* 0x0000000408087c20 */ /* 0x000fe20008400000 */
[----:B------:R-:W-:Y:S02]  /*0990*/  SHF.R.U32.HI R9, RZ, R12, R9 ;  /* 0x0000000cff097219 */ /* 0x000fe40000011609 */
[----:B------:R-:W-:Y:S01]  /*09a0*/  ISETP.NE.AND.EX P0, PT, R31, RZ, PT, P0 ;  /* 0x000000ff1f00720c */ /* 0x000fe20003f05300 */
[----:B------:R1:W3:Y:S01]  /*09b0*/  F2I.U32.TRUNC.NTZ R15, R8 ;  /* 0x00000008000f7305 */ /* 0x0002e2000020f000 */
[----:B------:R-:W1:Y:S01]  /*09c0*/  LDC R20, c[0x0][0x148] ;  /* 0x00005200ff147b82 */ /* 0x000e620000000800 */
[----:B--2---:R-:W-:-:S07]  /*09d0*/  IMAD R0, R7, R10, R6 ;  /* 0x0000000a07007224 */ /* 0x004fce00078e0206 */
[----:B------:R-:W2:Y:S01]  /*09e0*/  LDC R26, c[0x0][0x600] ;  /* 0x00018000ff1a7b82 */ /* 0x000ea20000000800 */
[-CC-:B----4-:R-:W-:Y:S02]  /*09f0*/  SHF.R.U64 R32, R22, R24.reuse, R9.reuse ;  /* 0x0000001816207219 */ /* 0x190fe40000001209 */
[----:B------:R-:W-:Y:S01]  /*0a00*/  SHF.R.U32.HI R7, RZ, R24, R9 ;  /* 0x00000018ff077219 */ /* 0x000fe20000011609 */
[----:B------:R-:W-:-:S04]  /*0a10*/  IMAD.MOV.U32 R9, RZ, RZ, 0x1 ;  /* 0x00000001ff097424 */ /* 0x000fc800078e00ff */
[----:B------:R-:W4:Y:S01]  /*0a20*/  LDC R21, c[0x0][0x648] ;  /* 0x00019200ff157b82 */ /* 0x000f220000000800 */
[-C--:B0-----:R-:W-:Y:S02]  /*0a30*/  SHF.L.U32 R6, R11, R28.reuse, RZ ;  /* 0x0000001c0b067219 */ /* 0x081fe400000006ff */
[--C-:B------:R-:W-:Y:S02]  /*0a40*/  SHF.R.U64 R24, R32, R28, R7.reuse ;  /* 0x0000001c20187219 */ /* 0x100fe40000001207 */
[----:B------:R-:W-:Y:S02]  /*0a50*/  LOP3.LUT R13, RZ, R6, RZ, 0x33, !PT ;  /* 0x00000006ff0d7212 */ /* 0x000fe400078e33ff */
[-C--:B------:R-:W-:Y:S01]  /*0a60*/  SHF.R.U32.HI R7, RZ, R28.reuse, R7 ;  /* 0x0000001cff077219 */ /* 0x080fe20000011607 */
[----:B------:R-:W0:Y:S01]  /*0a70*/  LDC R23, c[0x0][0x638] ;  /* 0x00018e00ff177b82 */ /* 0x000e220000000800 */
[----:B------:R-:W-:Y:S01]  /*0a80*/  SHF.L.U32 R12, R9, R28, RZ ;  /* 0x0000001c090c7219 */ /* 0x000fe200000006ff */
[----:B------:R-:W-:-:S06]  /*0a90*/  IMAD.MOV.U32 R6, RZ, RZ, R24 ;  /* 0x000000ffff067224 */ /* 0x000fcc00078e0018 */
[----:B------:R-:W0:Y:S01]  /*0aa0*/  LDC R65, c[0x0][0x610] ;  /* 0x00018400ff417b82 */ /* 0x000e220000000800 */
[----:B-1-3--:R-:W-:Y:S05]  /*0ab0*/  @!P0 BRA `(.L_x_6) ;  /* 0x0000000000288947 */ /* 0x00afea0003800000 */
[----:B------:R-:W1:Y:S02]  /*0ac0*/  LDC R11, c[0x0][0x64c] ;  /* 0x00019300ff0b7b82 */ /* 0x000e640000000800 */
[----:B-1----:R-:W-:-:S05]  /*0ad0*/  IADD3 R11, P0, R24, R11, RZ ;  /* 0x0000000b180b7210 */ /* 0x002fca0007f1e0ff */
        /* <DEDUP_REMOVED lines=8> */
.L_x_6:
[----:B----4-:R-:W-:Y:S01]  /*0b60*/  SHF.R.U64 R6, R6, R21, R7 ;  /* 0x0000001506067219 */ /* 0x010fe20000001207 */
[----:B--2---:R-:W-:Y:S01]  /*0b70*/  VIADD R7, R26, 0xffffffff ;  /* 0xffffffff1a077836 */ /* 0x004fe20000000000 */
[----:B------:R-:W-:Y:S01]  /*0b80*/  LOP3.LUT R13, R32, R13, RZ, 0xc0, !PT ;  /* 0x0000000d200d7212 */ /* 0x000fe200078ec0ff */
[----:B------:R-:W-:Y:S02]  /*0b90*/  IMAD.MOV R15, RZ, RZ, -R15 ;  /* 0x000000ffff0f7224 */ /* 0x000fe400078e0a0f */
[----:B------:R-:W-:Y:S02]  /*0ba0*/  IMAD.MOV R8, RZ, RZ, -R6 ;  /* 0x000000ffff087224 */ /* 0x000fe400078e0a06 */
[----:B------:R-:W-:Y:S01]  /*0bb0*/  IMAD R13, R12, R6, R13 ;  /* 0x000000060c0d7224 */ /* 0x000fe200078e020d */
[----:B------:R-:W-:Y:S01]  /*0bc0*/  LOP3.LUT R6, R22, R7, RZ, 0xc0, !PT ;  /* 0x0000000716067212 */ /* 0x000fe200078ec0ff */
[----:B------:R-:W-:Y:S02]  /*0bd0*/  @P3 IMAD R0, R20, R15, R3 ;  /* 0x0000000f14003224 */ /* 0x000fe400078e0203 */
[----:B0-----:R-:W-:-:S02]  /*0be0*/  IMAD R3, R8, R23, R24 ;  /* 0x0000001708037224 */ /* 0x001fc400078e0218 */
[----:B------:R-:W-:Y:S02]  /*0bf0*/  IMAD R65, R13, R65, R0 ;  /* 0x000000410d417224 */ /* 0x000fe400078e0200 */
[----:B------:R-:W-:Y:S02]  /*0c00*/  IMAD R6, R3, R26, R6 ;  /* 0x0000001a03067224 */ /* 0x000fe400078e0206 */
[----:B------:R-:W-:-:S03]  /*0c10*/  IMAD.MOV.U32 R0, RZ, RZ, 0x1 ;  /* 0x00000001ff007424 */ /* 0x000fc600078e00ff */
[----:B------:R-:W-:Y:S02]  /*0c20*/  SEL R64, R6, R65, !P3 ;  /* 0x0000004106407207 */ /* 0x000fe40005800000 */
[----:B------:R-:W-:-:S07]  /*0c30*/  SEL R65, R65, R6, !P3 ;  /* 0x0000000641417207 */ /* 0x000fce0005800000 */
.L_x_4:
[----:B------:R-:W-:-:S08]  /*0c40*/  NOP ;  /* 0x0000000000007918 */ /* 0x000fd00000000000 */
[----:B------:R-:W0:Y:S02]  /*0c50*/  USETMAXREG.TRY_ALLOC.CTAPOOL UP0, 0xe8 ;  /* 0x000000e8000079c8 */ /* 0x000e240008000600 */
[----:B0-----:R-:W-:-:S13]  /*0c60*/  PLOP3.LUT P0, PT, PT, PT, UP0, 0x80, 0x0 ;  /* 0x000000000000781c */ /* 0x001fda0003f0f008 */
[----:B------:R-:W-:Y:S05]  /*0c70*/  @!P0 BRA `(.L_x_4) ;  /* 0xfffffffc00f08947 */ /* 0x000fea000383ffff */
[----:B------:R-:W-:Y:S01]  /*0c80*/  ULDC.64 UR4, c[0x0][0x598] ;  /* 0x0001660000047ab9 */ /* 0x000fe20000000a00 */
[----:B------:R-:W-:Y:S01]  /*0c90*/  ULDC.64 UR50, c[0x0][0x208] ;  /* 0x0000820000327ab9 */ /* 0x000fe20000000a00 */
[----:B------:R-:W-:-:S04]  /*0ca0*/  ISETP.NE.U32.AND P0, PT, RZ, UR4, PT ;  /* 0x00000004ff007c0c */ /* 0x000fc8000bf05070 */
[----:B------:R-:W-:-:S13]  /*0cb0*/  ISETP.NE.AND.EX P0, PT, RZ, UR5, PT, P0 ;  /* 0x00000005ff007c0c */ /* 0x000fda000bf05300 */
[----:B------:R-:W-:Y:S05]  /*0cc0*/  @!P0 BRA `(.L_x_7) ;  /* 0x00000000001c8947 */ /* 0x000fea0003800000 */
[----:B------:R-:W0:Y:S02]  /*0cd0*/  LDC.64 R6, c[0x0][0x598] ;  /* 0x00016600ff067b82 */ /* 0x000e240000000a00 */
[----:B0-----:R-:W2:Y:S02]  /*0ce0*/  LDG.E.64 R6, desc[UR50][R6.64] ;  /* 0x0000003206067981 */ /* 0x001ea4000c1e1b00 */
[----:B--2---:R-:W-:-:S04]  /*0cf0*/  ISETP.NE.U32.AND P0, PT, R6, RZ, PT ;  /* 0x000000ff0600720c */ /* 0x004fc80003f05070 */
[----:B------:R-:W-:-:S13]  /*0d00*/  ISETP.NE.AND.EX P0, PT, R7, RZ, PT, P0 ;  /* 0x000000ff0700720c */ /* 0x000fda0003f05300 */
[----:B------:R-:W-:Y:S05]  /*0d10*/  @!P0 BRA `(.L_x_7) ;  /* 0x0000000000088947 */ /* 0x000fea0003800000 */
[----:B------:R0:W5:Y:S01]  /*0d20*/  LD.E R19, desc[UR50][R6.64] ;  /* 0x0000003206137980 */ /* 0x000162000c101900 */
[----:B------:R-:W-:Y:S05]  /*0d30*/  BRA `(.L_x_8) ;  /* 0x0000000000247947 */ /* 0x000fea0003800000 */
.L_x_7:
[----:B------:R-:W-:Y:S02]  /*0d40*/  ULDC.64 UR4, c[0x0][0x588] ;  /* 0x0001620000047ab9 */ /* 0x000fe40000000a00 */
[----:B------:R-:W-:-:S04]  /*0d50*/  ISETP.NE.U32.AND P0, PT, RZ, UR4, PT ;  /* 0x00000004ff007c0c */ /* 0x000fc8000bf05070 */
[----:B------:R-:W-:-:S13]  /*0d60*/  ISETP.NE.AND.EX P0, PT, RZ, UR5, PT, P0 ;  /* 0x00000005ff007c0c */ /* 0x000fda000bf05300 */
[----:B------:R-:W-:Y:S05]  /*0d70*/  @!P0 BRA `(.L_x_9) ;  /* 0x00000000000c8947 */ /* 0x000fea0003800000 */
[----:B------:R-:W0:Y:S02]  /*0d80*/  LDC.64 R6, c[0x0][0x588] ;  /* 0x00016200ff067b82 */ /* 0x000e240000000a00 */
[----:B0-----:R1:W5:Y:S01]  /*0d90*/  LDG.E R19, desc[UR50][R6.64] ;  /* 0x0000003206137981 */ /* 0x001362000c1e1900 */
[----:B------:R-:W-:Y:S05]  /*0da0*/  BRA `(.L_x_8) ;  /* 0x0000000000087947 */ /* 0x000fea0003800000 */
.L_x_9:
[----:B------:R-:W-:Y:S02]  /*0db0*/  ULDC UR4, c[0x0][0x580] ;  /* 0x0001600000047ab9 */ /* 0x000fe40000000800 */
[----:B------:R-:W-:-:S07]  /*0dc0*/  IMAD.U32 R19, RZ, RZ, UR4 ;  /* 0x00000004ff137e24 */ /* 0x000fce000f8e00ff */
.L_x_8:
[----:B------:R-:W-:Y:S02]  /*0dd0*/  ULDC.64 UR4, c[0x0][0x5a0] ;  /* 0x0001680000047ab9 */ /* 0x000fe40000000a00 */
[----:B------:R-:W-:-:S04]  /*0de0*/  ISETP.NE.U32.AND P0, PT, RZ, UR4, PT ;  /* 0x00000004ff007c0c */ /* 0x000fc8000bf05070 */
[----:B------:R-:W-:-:S13]  /*0df0*/  ISETP.NE.AND.EX P0, PT, RZ, UR5, PT, P0 ;  /* 0x00000005ff007c0c */ /* 0x000fda000bf05300 */
[----:B------:R-:W-:Y:S05]  /*0e00*/  @!P0 BRA `(.L_x_10) ;  /* 0x00000000001c8947 */ /* 0x000fea0003800000 */
[----:B01----:R-:W0:Y:S02]  /*0e10*/  LDC.64 R6, c[0x0][0x5a0] ;  /* 0x00016800ff067b82 */ /* 0x003e240000000a00 */
[----:B0-----:R-:W2:Y:S02]  /*0e20*/  LDG.E.64 R6, desc[UR50][R6.64] ;  /* 0x0000003206067981 */ /* 0x001ea4000c1e1b00 */
[----:B--2---:R-:W-:-:S04]  /*0e30*/  ISETP.NE.U32.AND P0, PT, R6, RZ, PT ;  /* 0x000000ff0600720c */ /* 0x004fc80003f05070 */
[----:B------:R-:W-:-:S13]  /*0e40*/  ISETP.NE.AND.EX P0, PT, R7, RZ, PT, P0 ;  /* 0x000000ff0700720c */ /* 0x000fda0003f05300 */
[----:B------:R-:W-:Y:S05]  /*0e50*/  @!P0 BRA `(.L_x_10) ;  /* 0x0000000000088947 */ /* 0x000fea0003800000 */
[----:B------:R0:W5:Y:S01]  /*0e60*/  LD.E R48, desc[UR50][R6.64] ;  /* 0x0000003206307980 */ /* 0x000162000c101900 */
[----:B------:R-:W-:Y:S05]  /*0e70*/  BRA `(.L_x_11) ;  /* 0x0000000000247947 */ /* 0x000fea0003800000 */
.L_x_10:
[----:B------:R-:W-:Y:S02]  /*0e80*/  ULDC.64 UR4, c[0x0][0x590] ;  /* 0x0001640000047ab9 */ /* 0x000fe40000000a00 */
[----:B------:R-:W-:-:S04]  /*0e90*/  ISETP.NE.U32.AND P0, PT, RZ, UR4, PT ;  /* 0x00000004ff007c0c */ /* 0x000fc8000bf05070 */
[----:B------:R-:W-:-:S13]  /*0ea0*/  ISETP.NE.AND.EX P0, PT, RZ, UR5, PT, P0 ;  /* 0x00000005ff007c0c */ /* 0x000fda000bf05300 */
[----:B------:R-:W-:Y:S05]  /*0eb0*/  @!P0 BRA `(.L_x_12) ;  /* 0x00000000000c8947 */ /* 0x000fea0003800000 */
[----:B------:R-:W2:Y:S02]  /*0ec0*/  LDC.64 R48, c[0x0][0x590] ;  /* 0x00016400ff307b82 */ /* 0x000ea40000000a00 */
[----:B--2---:R2:W5:Y:S01]  /*0ed0*/  LDG.E R48, desc[UR50][R48.64] ;  /* 0x0000003230307981 */ /* 0x004562000c1e1900 */
[----:B------:R-:W-:Y:S05]  /*0ee0*/  BRA `(.L_x_11) ;  /* 0x0000000000087947 */ /* 0x000fea0003800000 */
.L_x_12:
[----:B------:R-:W-:Y:S02]  /*0ef0*/  ULDC UR4, c[0x0][0x584] ;  /* 0x0001610000047ab9 */ /* 0x000fe40000000800 */
[----:B------:R-:W-:-:S07]  /*0f00*/  IMAD.U32 R48, RZ, RZ, UR4 ;  /* 0x00000004ff307e24 */ /* 0x000fce000f8e00ff */
.L_x_11:
[----:B------:R-:W-:-:S13]  /*0f10*/  LOP3.LUT P0, RZ, R0, 0xff, RZ, 0xc0, !PT ;  /* 0x000000ff00ff7812 */ /* 0x000fda000780c0ff */
[----:B------:R-:W-:Y:S05]  /*0f20*/  @!P0 EXIT ;  /* 0x000000000000894d */ /* 0x000fea0003800000 */
[----:B01----:R-:W2:Y:S01]  /*0f30*/  LDC.64 R6, c[0x0][0x5c8] ;  /* 0x00017200ff067b82 */ /* 0x003ea20000000a00 */
[----:B------:R-:W-:Y:S01]  /*0f40*/  LOP3.LUT R14, R14, 0x1, RZ, 0xc0, !PT ;  /* 0x000000010e0e7812 */ /* 0x000fe200078ec0ff */
[----:B------:R-:W-:Y:S01]  /*0f50*/  ULDC.64 UR4, c[0x0][0x288] ;  /* 0x0000a20000047ab9 */ /* 0x000fe20000000a00 */
[----:B------:R-:W-:Y:S01]  /*0f60*/  SHF.R.U32.HI R0, RZ, 0x2, R4 ;  /* 0x00000002ff007819 */ /* 0x000fe20000011604 */
[----:B------:R-:W-:Y:S01]  /*0f70*/  IMAD.U32 R3, RZ, RZ, UR4 ;  /* 0x00000004ff037e24 */ /* 0x000fe2000f8e00ff */
[----:B------:R-:W-:Y:S01]  /*0f80*/  UIADD3 UR4, UR5, 0x3f, URZ ;  /* 0x0000003f05047890 */ /* 0x000fe2000fffe03f */
[----:B------:R-:W-:Y:S01]  /*0f90*/  IMAD.SHL.U32 R9, R14, 0x40, RZ ;  /* 0x000000400e097824 */ /* 0x000fe200078e00ff */
[----:B------:R-:W-:Y:S01]  /*0fa0*/  SHF.R.U32.HI R5, RZ, 0x1, R5 ;  /* 0x00000001ff057819 */ /* 0x000fe20000011605 */
[----:B------:R-:W0:Y:S01]  /*0fb0*/  LDC R52, c[0x0][0x658] ;  /* 0x00019600ff347b82 */ /* 0x000e220000000800 */
[----:B------:R-:W-:Y:S01]  /*0fc0*/  LOP3.LUT R0, R0, 0x7, RZ, 0xc0, !PT ;  /* 0x0000000700007812 */ /* 0x000fe200078ec0ff */
[----:B------:R-:W-:Y:S01]  /*0fd0*/  USHF.R.S32.HI UR5, URZ, 0x1f, UR4 ;  /* 0x0000001f3f057899 */ /* 0x000fe20008011404 */
[----:B------:R-:W-:Y:S01]  /*0fe0*/  LOP3.LUT R54, R4, 0x3, RZ, 0xc0, !PT ;  /* 0x0000000304367812 */ /* 0x000fe200078ec0ff */
[----:B------:R-:W-:Y:S01]  /*0ff0*/  ULDC.64 UR42, c[0x0][0x5b0] ;  /* 0x00016c00002a7ab9 */ /* 0x000fe20000000a00 */
[----:B------:R-:W-:Y:S01]  /*1000*/  LOP3.LUT R5, R5, 0x30, RZ, 0xc0, !PT ;  /* 0x0000003005057812 */ /* 0x000fe200078ec0ff */
[----:B------:R-:W-:Y:S01]  /*1010*/  ULEA.HI UR5, UR5, UR4, URZ, 0x6 ;  /* 0x0000000405057291 */ /* 0x000fe2000f8f303f */
[--C-:B------:R-:W-:Y:S01]  /*1020*/  LOP3.LUT R22, R9, 0x40, R0.reuse, 0xe2, !PT ;  /* 0x0000004009167812 */ /* 0x100fe200078ee200 */
[----:B------:R-:W-:Y:S01]  /*1030*/  IMAD R54, R54, -0x2, R3 ;  /* 0xfffffffe36367824 */ /* 0x000fe200078e0203 */
[-C--:B------:R-:W-:Y:S01]  /*1040*/  IADD3 R3, RZ, -R5.reuse, -R0 ;  /* 0x80000005ff037210 */ /* 0x080fe20007ffe800 */
[----:B------:R-:W-:Y:S01]  /*1050*/  USHF.L.U64.HI UR41, UR42, 0x8, UR43 ;  /* 0x000000082a297899 */ /* 0x000fe2000801022b */
[----:B------:R-:W-:Y:S01]  /*1060*/  LOP3.LUT R22, R22, R5, RZ, 0xfc, !PT ;  /* 0x0000000516167212 */ /* 0x000fe200078efcff */
[----:B------:R-:W-:Y:S01]  /*1070*/  IMAD.MOV.U32 R5, RZ, RZ, -0x1 ;  /* 0xffffffffff057424 */ /* 0x000fe200078e00ff */
[----:B------:R-:W-:Y:S01]  /*1080*/  USHF.R.S32.HI UR43, URZ, 0x6, UR5 ;  /* 0x000000063f2b7899 */ /* 0x000fe20008011405 */
[----:B------:R-:W-:Y:S01]  /*1090*/  IMAD.MOV.U32 R9, RZ, RZ, 0x1 ;  /* 0x00000001ff097424 */ /* 0x000fe200078e00ff */
[----:B------:R-:W-:Y:S01]  /*10a0*/  LOP3.LUT R56, R4, 0x80, RZ, 0xc0, !PT ;  /* 0x0000008004387812 */ /* 0x000fe200078ec0ff */
[----:B--2---:R-:W-:Y:S01]  /*10b0*/  IMAD.SHL.U32 R49, R6, 0x100, RZ ;  /* 0x0000010006317824 */ /* 0x004fe200078e00ff */
[----:B------:R-:W-:Y:S01]  /*10c0*/  UISETP.LT.AND UP0, UPT, UR43, 0x1, UPT ;  /* 0x000000012b00788c */ /* 0x000fe2000bf01270 */
[----:B------:R-:W-:Y:S01]  /*10d0*/  IMAD R3, R14, -0x40, R3 ;  /* 0xffffffc00e037824 */ /* 0x000fe200078e0203 */
[----:B------:R-:W-:Y:S01]  /*10e0*/  ULDC UR4, c[0x0][0x284] ;  /* 0x0000a10000047ab9 */ /* 0x000fe20000000800 */
[----:B------:R-:W-:Y:S01]  /*10f0*/  USHF.L.U32 UR42, UR42, 0x8, URZ ;  /* 0x000000082a2a7899 */ /* 0x000fe2000800063f */
[C-C-:B------:R-:W-:Y:S01]  /*1100*/  SHF.L.U64.HI R53, R6.reuse, 0x3, R7.reuse ;  /* 0x0000000306357819 */ /* 0x140fe20000010207 */
[----:B------:R-:W-:Y:S01]  /*1110*/  USEL UR47, UR43, 0x1, UP0 ;  /* 0x000000012b2f7887 */ /* 0x000fe20008000000 */
[C---:B------:R-:W-:Y:S01]  /*1120*/  SHF.L.U64.HI R51, R6.reuse, 0x8, R7 ;  /* 0x0000000806337819 */ /* 0x040fe20000010207 */
[----:B------:R-:W-:Y:S01]  /*1130*/  IMAD.SHL.U32 R50, R6, 0x8, RZ ;  /* 0x0000000806327824 */ /* 0x000fe200078e00ff */
[-C--:B0-----:R-:W-:Y:S01]  /*1140*/  SHF.L.U32 R5, R5, R52.reuse, RZ ;  /* 0x0000003405057219 */ /* 0x081fe200000006ff */
[----:B------:R-:W-:Y:S01]  /*1150*/  IMAD.SHL.U32 R55, R4, 0x2, RZ ;  /* 0x0000000204377824 */ /* 0x000fe200078e00ff */
[----:B------:R-:W-:Y:S01]  /*1160*/  SHF.L.U32 R52, R9, R52, RZ ;  /* 0x0000003409347219 */ /* 0x000fe200000006ff */
[----:B------:R-:W-:Y:S01]  /*1170*/  VIADD R61, R3, UR4 ;  /* 0x00000004033d7c36 */ /* 0x000fe20008000000 */
[----:B------:R-:W-:Y:S01]  /*1180*/  LOP3.LUT R62, R18, 0x1, RZ, 0xfc, !PT ;  /* 0x00000001123e7812 */ /* 0x000fe200078efcff */
[----:B------:R-:W-:Y:S01]  /*1190*/  IMAD.MOV.U32 R23, RZ, RZ, RZ ;  /* 0x000000ffff177224 */ /* 0x000fe200078e00ff */
[----:B------:R-:W-:Y:S01]  /*11a0*/  SHF.R.U32.HI R56, RZ, 0x7, R56 ;  /* 0x00000007ff387819 */ /* 0x000fe20000011638 */
[----:B------:R-:W-:Y:S01]  /*11b0*/  ULOP3.LUT UR44, UR42, 0x2, URZ, 0xfc, !UPT ;  /* 0x000000022a2c7892 */ /* 0x000fe2000f8efc3f */
[----:B------:R-:W-:Y:S01]  /*11c0*/  LOP3.LUT R57, RZ, R5, RZ, 0x33, !PT ;  /* 0x00000005ff397212 */ /* 0x000fe200078e33ff */
[----:B------:R-:W-:Y:S01]  /*11d0*/  ULOP3.LUT UR45, UR42, 0x10, URZ, 0xfc, !UPT ;  /* 0x000000102a2d7892 */ /* 0x000fe2000f8efc3f */
[C---:B------:R-:W-:Y:S01]  /*11e0*/  LOP3.LUT R58, R49.reuse, 0x2, RZ, 0xfc, !PT ;  /* 0x00000002313a7812 */ /* 0x040fe200078efcff */
[----:B------:R-:W-:Y:S01]  /*11f0*/  ULOP3.LUT UR46, UR42, 0x12, URZ, 0xfc, !UPT ;  /* 0x000000122a2e7892 */ /* 0x000fe2000f8efc3f */
[C---:B------:R-:W-:Y:S01]  /*1200*/  LOP3.LUT R59, R49.reuse, 0x10, RZ, 0xfc, !PT ;  /* 0x00000010313b7812 */ /* 0x040fe200078efcff */
[----:B------:R-:W-:Y:S01]  /*1210*/  UIADD3 UR47, UR43, -UR47, URZ ;  /* 0x8000002f2b2f7290 */ /* 0x000fe2000fffe03f */
[----:B------:R-:W-:Y:S01]  /*1220*/  LOP3.LUT R60, R49, 0x12, RZ, 0xfc, !PT ;  /* 0x00000012313c7812 */ /* 0x000fe200078efcff */
[----:B------:R-:W-:Y:S01]  /*1230*/  UMOV UR38, URZ ;  /* 0x0000003f00267c82 */ /* 0x000fe20008000000 */
[----:B------:R-:W-:-:S09]  /*1240*/  UMOV UR39, URZ ;  /* 0x0000003f00277c82 */ /* 0x000fd20008000000 */
.L_x_78:
[----:B0-----:R-:W0:Y:S01]  /*1250*/  SHFL.IDX PT, R0, R56, RZ, 0x1f ;  /* 0x00001fff38007589 */ /* 0x001e2200000e0000 */
[----:B------:R-:W1:Y:S01]  /*1260*/  S2UR UR6, SR_CgaCtaId ;  /* 0x00000000000679c3 */ /* 0x000e620000008800 */
[----:B------:R-:W-:Y:S01]  /*1270*/  UMOV UR49, 0x400 ;  /* 0x0000040000317882 */ /* 0x000fe20000000000 */
[----:B0-----:R-:W-:Y:S01]  /*1280*/  R2UR UR4, R0 ;  /* 0x00000000000472ca */ /* 0x001fe200000e0000 */
[----:B-1----:R-:W-:-:S12]  /*1290*/  ULEA UR49, UR6, UR49, 0x18 ;  /* 0x0000003106317291 */ /* 0x002fd8000f8ec03f */
[----:B------:R-:W-:-:S04]  /*12a0*/  ULEA.HI UR5, UR4, UR4, URZ, 0x1 ;  /* 0x0000000404057291 */ /* 0x000fc8000f8f083f */
[----:B------:R-:W-:-:S04]  /*12b0*/  ULOP3.LUT UR5, UR5, 0x7fffe, URZ, 0xc0, !UPT ;  /* 0x0007fffe05057892 */ /* 0x000fc8000f8ec03f */
[----:B------:R-:W-:-:S03]  /*12c0*/  UIADD3 UR5, UR4, -UR5, URZ ;  /* 0x8000000504057290 */ /* 0x000fc6000fffe03f */
[----:B------:R-:W-:Y:S01]  /*12d0*/  ULDC UR4, c[0x0][0x28c] ;  /* 0x0000a30000047ab9 */ /* 0x000fe20000000800 */
[----:B------:R-:W-:Y:S01]  /*12e0*/  ULEA UR5, UR5, UR49, 0xd ;  /* 0x0000003105057291 */ /* 0x000fe2000f8e683f */
[----:B------:R-:W-:-:S03]  /*12f0*/  ISETP.LT.AND P0, PT, RZ, UR4, PT ;  /* 0x00000004ff007c0c */ /* 0x000fc6000bf01270 */
[----:B------:R-:W-:-:S04]  /*1300*/  UIADD3 UR5, UR5, 0x100, URZ ;  /* 0x0000010005057890 */ /* 0x000fc8000fffe03f */
[----:B------:R-:W-:-:S04]  /*1310*/  USHF.R.U32.HI UR5, URZ, 0x4, UR5 ;  /* 0x000000043f057899 */ /* 0x000fc80008011605 */
[----:B------:R-:W-:-:S04]  /*1320*/  ULOP3.LUT UR5, UR5, 0x3fff, URZ, 0xc0, !UPT ;  /* 0x00003fff05057892 */ /* 0x000fc8000f8ec03f */
[----:B------:R-:W-:Y:S01]  /*1330*/  ULOP3.LUT UR48, UR5, 0x10000, URZ, 0xfc, !UPT ;  /* 0x0001000005307892 */ /* 0x000fe2000f8efc3f */
[----:B--2--5:R-:W-:Y:S11]  /*1340*/  @P0 BRA `(.L_x_13) ;  /* 0x0000000000400947 */ /* 0x024ff60003800000 */
[----:B------:R-:W-:Y:S01]  /*1350*/  MOV R0, 0x0 ;  /* 0x0000000000007802 */ /* 0x000fe20000000f00 */
[----:B------:R-:W-:Y:S01]  /*1360*/  ULDC.64 UR4, c[0x4][0x68] ;  /* 0x01001a0000047ab9 */ /* 0x000fe20000000a00 */
[----:B------:R-:W-:Y:S01]  /*1370*/  ULDC.64 UR6, c[0x4][0x8] ;  /* 0x0100020000067ab9 */ /* 0x000fe20000000a00 */
[----:B------:R-:W-:Y:S01]  /*1380*/  IMAD.U32 R4, RZ, RZ, UR4 ;  /* 0x00000004ff047e24 */ /* 0x000fe2000f8e00ff */
[----:B------:R0:W1:Y:S01]  /*1390*/  LDC.64 R14, c[0x4][R0] ;  /* 0x01000000000e7b82 */ /* 0x0000620000000a00 */
[----:B------:R-:W-:Y:S01]  /*13a0*/  IMAD.U32 R5, RZ, RZ, UR5 ;  /* 0x00000005ff057e24 */ /* 0x000fe2000f8e00ff */
[----:B------:R-:W-:Y:S01]  /*13b0*/  ULDC.64 UR4, c[0x4][0x70] ;  /* 0x01001c0000047ab9 */ /* 0x000fe20000000a00 */
[----:B------:R-:W-:Y:S02]  /*13c0*/  IMAD.U32 R10, RZ, RZ, UR6 ;  /* 0x00000006ff0a7e24 */ /* 0x000fe4000f8e00ff */
[----:B------:R-:W-:Y:S02]  /*13d0*/  IMAD.U32 R6, RZ, RZ, UR4 ;  /* 0x00000004ff067e24 */ /* 0x000fe4000f8e00ff */
[----:B------:R-:W-:-:S02]  /*13e0*/  IMAD.U32 R7, RZ, RZ, UR5 ;  /* 0x00000005ff077e24 */ /* 0x000fc4000f8e00ff */
[----:B------:R-:W-:Y:S02]  /*13f0*/  IMAD.U32 R11, RZ, RZ, UR7 ;  /* 0x00000007ff0b7e24 */ /* 0x000fe4000f8e00ff */
[----:B------:R-:W-:Y:S02]  /*1400*/  IMAD.MOV.U32 R8, RZ, RZ, 0x1e1 ;  /* 0x000001e1ff087424 */ /* 0x000fe400078e00ff */
[----:B------:R-:W-:Y:S02]  /*1410*/  IMAD.MOV.U32 R12, RZ, RZ, 0x1 ;  /* 0x00000001ff0c7424 */ /* 0x000fe400078e00ff */
[----:B0-----:R-:W-:-:S07]  /*1420*/  IMAD.MOV.U32 R13, RZ, RZ, RZ ;  /* 0x000000ffff0d7224 */ /* 0x001fce00078e00ff */
[----:B------:R-:W-:-:S07]  /*1430*/  LEPC R20, `(.L_x_13) ;  /* 0x000000001014794e */ /* 0x000fce0000000000 */
[----:B-1---5:R-:W-:Y:S05]  /*1440*/  CALL.ABS.NOINC R14 ;  /* 0x000000000e007343 */ /* 0x022fea0003c00000 */
.L_x_13:
[----:B------:R-:W-:-:S13]  /*1450*/  ISETP.NE.AND P0, PT, R62, 0x3, PT ;  /* 0x000000033e00780c */ /* 0x000fda0003f05270 */
[----:B------:R-:W-:Y:S05]  /*1460*/  @!P0 BRA `(.L_x_14) ;  /* 0x0000000000048947 */ /* 0x000fea0003800000 */
[----:B------:R-:W-:Y:S01]  /*1470*/  BPT.TRAP 0x1 ;  /* 0x000000040000795c */ /* 0x000fe20000300000 */
.L_x_14:
[----:B------:R-:W-:Y:S02]  /*1480*/  IMAD.U32 R3, RZ, RZ, UR39 ;  /* 0x00000027ff037e24 */ /* 0x000fe4000f8e00ff */
[----:B------:R-:W-:-:S03]  /*1490*/  IMAD.U32 R0, RZ, RZ, UR38 ;  /* 0x00000026ff007e24 */ /* 0x000fc6000f8e00ff */
[----:B------:R-:W-:Y:S02]  /*14a0*/  LEA R3, R3, UR49, 0x3 ;  /* 0x0000003103037c11 */ /* 0x000fe4000f8e18ff */
[----:B------:R-:W-:-:S04]  /*14b0*/  SHF.L.U32 R0, R0, 0x1f, RZ ;  /* 0x0000001f00007819 */ /* 0x000fc800000006ff */
[----:B------:R0:W1:Y:S01]  /*14c0*/  SYNCS.PHASECHK.TRANS64.TRYWAIT P1, [R3+URZ], R0 ;  /* 0x00000000030075a7 */ /* 0x000062000802017f */
[----:B------:R-:W-:Y:S05]  /*14d0*/  @!P0 BRA `(.L_x_15) ;  /* 0x0000000000048947 */ /* 0x000fea0003800000 */
[----:B------:R-:W-:Y:S01]  /*14e0*/  BPT.TRAP 0x1 ;  /* 0x000000040000795c */ /* 0x000fe20000300000 */
.L_x_15:
[----:B------:R-:W-:-:S05]  /*14f0*/  IMAD.U32 R4, RZ, RZ, UR47 ;  /* 0x0000002fff047e24 */ /* 0x000fca000f8e00ff */
[----:B------:R-:W-:Y:S01]  /*1500*/  ISETP.GE.AND P2, PT, R4, 0x1, PT ;  /* 0x000000010400780c */ /* 0x000fe20003f46270 */
[----:B-1----:R-:W-:-:S12]  /*1510*/  @P1 BRA `(.L_x_16) ;  /* 0x0000000000081947 */ /* 0x002fd80003800000 */
[----:B------:R-:W1:Y:S02]  /*1520*/  SYNCS.PHASECHK.TRANS64.TRYWAIT P1, [R3+URZ], R0 ;  /* 0x00000000030075a7 */ /* 0x000e64000802017f */
[----:B-1----:R-:W-:Y:S05]  /*1530*/  @!P1 BRA `(.L_x_17) ;  /* 0x0000004800c49947 */ /* 0x002fea0003800000 */
.L_x_16:
[----:B------:R-:W-:Y:S05]  /*1540*/  WARPSYNC.ALL ;  /* 0x0000000000007948 */ /* 0x000fea0003800000 */
[----:B------:R-:W-:Y:S01]  /*1550*/  UIADD3 UR49, UR49, 0x30100, URZ ;  /* 0x0003010031317890 */ /* 0x000fe2000fffe03f */
[----:B------:R-:W-:Y:S01]  /*1560*/  WARPGROUP.ARRIVE ;  /* 0x00000000000079c5 */ /* 0x000fe20000000000 */
[----:B------:R-:W-:Y:S02]  /*1570*/  UIMAD UR6, UR39, 0xc00, UR48 ;  /* 0x00000c00270678a4 */ /* 0x000fe4000f8e0230 */
[----:B------:R-:W-:Y:S01]  /*1580*/  USHF.R.U32.HI UR49, URZ, 0x4, UR49 ;  /* 0x000000043f317899 */ /* 0x000fe20008011631 */
[----:B------:R-:W-:Y:S01]  /*1590*/  UMOV UR9, 0x40000040 ;  /* 0x4000004000097882 */ /* 0x000fe20000000000 */
[----:B------:R-:W-:-:S02]  /*15a0*/  UMOV UR11, 0x40000040 ;  /* 0x40000040000b7882 */ /* 0x000fc40000000000 */
[----:B------:R-:W-:Y:S01]  /*15b0*/  ULOP3.LUT UR4, UR49, 0x3fff, URZ, 0xc0, !UPT ;  /* 0x00003fff31047892 */ /* 0x000fe2000f8ec03f */
[----:B------:R-:W-:Y:S01]  /*15c0*/  UMOV UR8, UR6 ;  /* 0x0000000600087c82 */ /* 0x000fe20008000000 */
[----:B------:R-:W-:Y:S02]  /*15d0*/  UIADD3 UR7, UR6, 0x400, URZ ;  /* 0x0000040006077890 */ /* 0x000fe4000fffe03f */
[----:B------:R-:W-:Y:S02]  /*15e0*/  ULOP3.LUT UR4, UR4, 0x10000, URZ, 0xfc, !UPT ;  /* 0x0001000004047892 */ /* 0x000fe4000f8efc3f */
[----:B------:R-:W-:Y:S02]  /*15f0*/  UIADD3 UR12, UR6, 0x800, URZ ;  /* 0x00000800060c7890 */ /* 0x000fe4000fffe03f */
[----:B------:R-:W-:-:S07]  /*1600*/  ULEA UR5, UR39, UR4, 0x7 ;  /* 0x0000000427057291 */ /* 0x000fce000f8e383f */
[----:B------:R-:W-:Y:S02]  /*1610*/  UMOV UR10, UR5 ;  /* 0x00000005000a7c82 */ /* 0x000fe40008000000 */
[----:B------:R-:W-:Y:S01]  /*1620*/  HGMMA.64x16x16.F32 R40, gdesc[UR8], RZ, !UPT, gsb0 ;  /* 0x00200000082879f0 */ /* 0x000fe2000c0008ff */
[----:B------:R-:W-:Y:S01]  /*1630*/  UMOV UR8, UR7 ;  /* 0x0000000700087c82 */ /* 0x000fe20008000000 */
[----:B------:R-:W-:Y:S01]  /*1640*/  UMOV UR9, 0x40000040 ;  /* 0x4000004000097882 */ /* 0x000fe20000000000 */
[----:B------:R-:W-:Y:S01]  /*1650*/  UIADD3 UR7, UR6, 0x402, URZ ;  /* 0x0000040206077890 */ /* 0x000fe2000fffe03f */
[----:B------:R-:W-:Y:S02]  /*1660*/  WARPGROUP.DEPBAR.LE gsb0, 0x0 ;  /* 0x00008000000079c5 */ /* 0x000fe40000010000 */
[----:B------:R-:W-:-:S06]  /*1670*/  WARPGROUP.ARRIVE ;  /* 0x00000000000079c5 */ /* 0x000fcc0000000000 */
[----:B------:R-:W-:Y:S01]  /*1680*/  HGMMA.64x16x16.F32 R32, gdesc[UR8], RZ, !UPT, gsb0 ;  /* 0x00200000082079f0 */ /* 0x000fe2000c0008ff */
[----:B------:R-:W-:Y:S01]  /*1690*/  UMOV UR8, UR12 ;  /* 0x0000000c00087c82 */ /* 0x000fe20008000000 */
[----:B------:R-:W-:Y:S01]  /*16a0*/  UMOV UR9, 0x40000040 ;  /* 0x4000004000097882 */ /* 0x000fe20000000000 */
[----:B------:R-:W-:Y:S01]  /*16b0*/  UIADD3 UR12, UR6, 0x802, URZ ;  /* 0x00000802060c7890 */ /* 0x000fe2000fffe03f */
[----:B------:R-:W-:Y:S02]  /*16c0*/  WARPGROUP.DEPBAR.LE gsb0, 0x0 ;  /* 0x00008000000079c5 */ /* 0x000fe40000010000 */
[----:B------:R-:W-:-:S06]  /*16d0*/  WARPGROUP.ARRIVE ;  /* 0x00000000000079c5 */ /* 0x000fcc0000000000 */
[----:B------:R-:W-:Y:S01]  /*16e0*/  HGMMA.64x16x16.F32 R24, gdesc[UR8], RZ, !UPT, gsb0 ;  /* 0x00200000081879f0 */ /* 0x000fe2000c0008ff */
[----:B------:R-:W-:Y:S02]  /*16f0*/  UIADD3 UR8, UR6, 0x2, URZ ;  /* 0x0000000206087890 */ /* 0x000fe4000fffe03f */
[----:B------:R-:W-:Y:S01]  /*1700*/  UIADD3 UR10, UR5, 0x2, URZ ;  /* 0x00000002050a7890 */ /* 0x000fe2000fffe03f */
[----:B------:R-:W-:Y:S01]  /*1710*/  UMOV UR9, 0x40000040 ;  /* 0x4000004000097882 */ /* 0x000fe20000000000 */
[----:B------:R-:W-:Y:S01]  /*1720*/  UMOV UR11, 0x40000040 ;  /* 0x40000040000b7882 */ /* 0x000fe20000000000 */
[----:B------:R-:W-:Y:S02]  /*1730*/  WARPGROUP.DEPBAR.LE gsb0, 0x0 ;  /* 0x00008000000079c5 */ /* 0x000fe40000010000 */
[----:B------:R-:W-:-:S06]  /*1740*/  WARPGROUP.ARRIVE ;  /* 0x00000000000079c5 */ /* 0x000fcc0000000000 */
[----:B------:R-:W-:Y:S01]  /*1750*/  HGMMA.64x16x16.F32 R40, gdesc[UR8], R40, gsb0 ;  /* 0x00200000082879f0 */ /* 0x000fe20008000828 */
[----:B------:R-:W-:Y:S01]  /*1760*/  UMOV UR8, UR7 ;  /* 0x0000000700087c82 */ /* 0x000fe20008000000 */
[----:B------:R-:W-:Y:S01]  /*1770*/  UMOV UR9, 0x40000040 ;  /* 0x4000004000097882 */ /* 0x000fe20000000000 */
[----:B------:R-:W-:Y:S01]  /*1780*/  UIADD3 UR7, UR6, 0x404, URZ ;  /* 0x0000040406077890 */ /* 0x000fe2000fffe03f */
        /* <DEDUP_REMOVED lines=26> */
[----:B------:R-:W-:Y:S02]  /*1930*/  UIADD3 UR8, UR6, 0x6, URZ ;  /* 0x0000000606087890 */ /* 0x000fe4000fffe03f */
[----:B------:R-:W-:Y:S01]  /*1940*/  UIADD3 UR10, UR5, 0x6, URZ ;  /* 0x00000006050a7890 */ /* 0x000fe2000fffe03f */
[----:B------:R-:W-:Y:S01]  /*1950*/  UMOV UR9, 0x40000040 ;  /* 0x4000004000097882 */ /* 0x000fe20000000000 */
[----:B------:R-:W-:Y:S01]  /*1960*/  UMOV UR11, 0x40000040 ;  /* 0x40000040000b7882 */ /* 0x000fe20000000000 */
[----:B------:R-:W-:Y:S02]  /*1970*/  UIADD3 UR5, UR6, 0x406, URZ ;  /* 0x0000040606057890 */ /* 0x000fe4000fffe03f */
[----:B------:R-:W-:Y:S01]  /*1980*/  UIADD3 UR6, UR6, 0x806, URZ ;  /* 0x0000080606067890 */ /* 0x000fe2000fffe03f */
        /* <DEDUP_REMOVED lines=12> */
[----:B------:R-:W-:Y:S03]  /*1a50*/  HGMMA.64x16x16.F32 R24, gdesc[UR8], R24, gsb0 ;  /* 0x00200000081879f0 */ /* 0x000fe60008000818 */
[----:B------:R-:W-:Y:S02]  /*1a60*/  WARPGROUP.DEPBAR.LE gsb0, 0x0 ;  /* 0x00008000000079c5 */ /* 0x000fe40000010000 */
[----:B------:R-:W-:Y:S05]  /*1a70*/  @!P2 BRA `(.L_x_18) ;  /* 0x0000000400dca947 */ /* 0x000fea0003800000 */
[----:B------:R-:W-:Y:S01]  /*1a80*/  UIADD3 UR7, UR39, 0x1, URZ ;  /* 0x0000000127077890 */ /* 0x000fe2000fffe03f */
[----:B01----:R-:W-:Y:S01]  /*1a90*/  IMAD.U32 R0, RZ, RZ, UR47 ;  /* 0x0000002fff007e24 */ /* 0x003fe2000f8e00ff */
[----:B------:R-:W-:Y:S02]  /*1aa0*/  UMOV UR6, UR39 ;  /* 0x0000002700067c82 */ /* 0x000fe40008000000 */
[----:B------:R-:W-:-:S04]  /*1ab0*/  UISETP.NE.AND UP0, UPT, UR7, 0x4, UPT ;  /* 0x000000040700788c */ /* 0x000fc8000bf05270 */
[----:B------:R-:W-:Y:S02]  /*1ac0*/  USEL UR5, URZ, 0x1, UP0 ;  /* 0x000000013f057887 */ /* 0x000fe40008000000 */
[----:B------:R-:W-:Y:S02]  /*1ad0*/  USEL UR7, UR7, URZ, UP0 ;  /* 0x0000003f07077287 */ /* 0x000fe40008000000 */
[----:B------:R-:W-:-:S06]  /*1ae0*/  ULOP3.LUT UR5, UR38, UR5, URZ, 0x3c, !UPT ;  /* 0x0000000526057292 */ /* 0x000fcc000f8e3c3f */
[----:B------:R-:W-:-:S07]  /*1af0*/  IMAD.U32 R5, RZ, RZ, UR5 ;  /* 0x00000005ff057e24 */ /* 0x000fce000f8e00ff */
.L_x_25:
[----:B01----:R-:W-:Y:S05]  /*1b00*/  @!P0 BRA `(.L_x_19) ;  /* 0x0000000000048947 */ /* 0x003fea0003800000 */
[----:B------:R-:W-:Y:S01]  /*1b10*/  BPT.TRAP 0x1 ;  /* 0x000000040000795c */ /* 0x000fe20000300000 */
.L_x_19:
[----:B------:R-:W0:Y:S01]  /*1b20*/  S2UR UR8, SR_CgaCtaId ;  /* 0x00000000000879c3 */ /* 0x000e220000008800 */
[----:B------:R-:W-:Y:S01]  /*1b30*/  UMOV UR5, 0x400 ;  /* 0x0000040000057882 */ /* 0x000fe20000000000 */
[----:B------:R-:W-:Y:S01]  /*1b40*/  SHF.L.U32 R3, R5, 0x1f, RZ ;  /* 0x0000001f05037819 */ /* 0x000fe200000006ff */
[----:B0-----:R-:W-:-:S04]  /*1b50*/  ULEA UR5, UR8, UR5, 0x18 ;  /* 0x0000000508057291 */ /* 0x001fc8000f8ec03f */
[----:B------:R-:W-:-:S09]  /*1b60*/  ULEA UR8, UR7, UR5, 0x3 ;  /* 0x0000000507087291 */ /* 0x000fd2000f8e183f */
[----:B------:R0:W1:Y:S01]  /*1b70*/  SYNCS.PHASECHK.TRANS64.TRYWAIT P1, [UR8], R3 ;  /* 0x00000003ff0075a7 */ /* 0x0000620008020148 */
[----:B------:R-:W-:Y:S05]  /*1b80*/  @!P0 BRA `(.L_x_20) ;  /* 0x0000000000048947 */ /* 0x000fea0003800000 */
[----:B------:R-:W-:Y:S01]  /*1b90*/  BPT.TRAP 0x1 ;  /* 0x000000040000795c */ /* 0x000fe20000300000 */
.L_x_20:
[----:B-1----:R-:W-:Y:S05]  /*1ba0*/  @P1 BRA `(.L_x_21) ;  /* 0x0000000000081947 */ /* 0x002fea0003800000 */
[----:B------:R-:W1:Y:S02]  /*1bb0*/  SYNCS.PHASECHK.TRANS64.TRYWAIT P1, [UR8], R3 ;  /* 0x00000003ff0075a7 */ /* 0x000e640008020148 */
[----:B-1----:R-:W-:Y:S05]  /*1bc0*/  @!P1 BRA `(.L_x_22) ;  /* 0x0000004400349947 */ /* 0x002fea0003800000 */
.L_x_21:
[----:B------:R-:W-:Y:S01]  /*1bd0*/  ULEA UR13, UR7, UR4, 0x7 ;  /* 0x00000004070d7291 */ /* 0x000fe2000f8e383f */
[----:B------:R-:W-:Y:S01]  /*1be0*/  WARPGROUP.ARRIVE ;  /* 0x00000000000079c5 */ /* 0x000fe20000000000 */
[----:B------:R-:W-:Y:S01]  /*1bf0*/  UIMAD UR12, UR7, 0xc00, UR48 ;  /* 0x00000c00070c78a4 */ /* 0x000fe2000f8e0230 */
[----:B------:R-:W-:Y:S01]  /*1c00*/  UMOV UR11, 0x40000040 ;  /* 0x40000040000b7882 */ /* 0x000fe20000000000 */
[----:B------:R-:W-:Y:S02]  /*1c10*/  UMOV UR9, 0x40000040 ;  /* 0x4000004000097882 */ /* 0x000fe40000000000 */
[----:B------:R-:W-:Y:S01]  /*1c20*/  UIADD3 UR14, UR12, 0x400, URZ ;  /* 0x000004000c0e7890 */ /* 0x000fe2000fffe03f */
[----:B------:R-:W-:Y:S02]  /*1c30*/  UMOV UR10, UR13 ;  /* 0x0000000d000a7c82 */ /* 0x000fe40008000000 */
[----:B------:R-:W-:Y:S01]  /*1c40*/  UMOV UR8, UR12 ;  /* 0x0000000c00087c82 */ /* 0x000fe20008000000 */
[----:B------:R-:W-:Y:S01]  /*1c50*/  UIADD3 UR15, UR12, 0x800, URZ ;  /* 0x000008000c0f7890 */ /* 0x000fe2000fffe03f */
[----:B------:R-:W-:Y:S01]  /*1c60*/  HGMMA.64x16x16.F32 R40, gdesc[UR8], R40, gsb0 ;  /* 0x00200000082879f0 */ /* 0x000fe20008000828 */
[----:B------:R-:W-:Y:S01]  /*1c70*/  UMOV UR9, 0x40000040 ;  /* 0x4000004000097882 */ /* 0x000fe20000000000 */
[----:B------:R-:W-:Y:S01]  /*1c80*/  UMOV UR8, UR14 ;  /* 0x0000000e00087c82 */ /* 0x000fe20008000000 */
[----:B------:R-:W-:Y:S01]  /*1c90*/  UIADD3 UR14, UR12, 0x402, URZ ;  /* 0x000004020c0e7890 */ /* 0x000fe2000fffe03f */
[----:B------:R-:W-:-:S02]  /*1ca0*/  WARPGROUP.DEPBAR.LE gsb0, 0x0 ;  /* 0x00008000000079c5 */ /* 0x000fc40000010000 */
        /* <DEDUP_REMOVED lines=65> */
[----:B------:R-:W-:Y:S01]  /*20c0*/  BPT.TRAP 0x1 ;  /* 0x000000040000795c */ /* 0x000fe20000300000 */
.L_x_23:
[----:B------:R-:W-:Y:S01]  /*20d0*/  ULEA UR5, UR6, UR5, 0x3 ;  /* 0x0000000506057291 */ /* 0x000fe2000f8e183f */
[----:B------:R-:W-:-:S03]  /*20e0*/  ISETP.GT.U32.AND P1, PT, R18, 0x1, PT ;  /* 0x000000011200780c */ /* 0x000fc60003f24070 */
[----:B------:R-:W-:-:S04]  /*20f0*/  UIADD3 UR5, UR5, 0x20, URZ ;  /* 0x0000002005057890 */ /* 0x000fc8000fffe03f */
[----:B------:R-:W-:-:S09]  /*2100*/  UPRMT UR5, URZ, 0x654, UR5 ;  /* 0x000006543f057896 */ /* 0x000fd20008000005 */
[----:B------:R-:W-:Y:S01]  /*2110*/  SYNCS.ARRIVE.TRANS64.RED.A1T0 RZ, [UR5], RZ ;  /* 0x000000ffffff79a7 */ /* 0x000fe20008100405 */
[----:B------:R-:W-:Y:S05]  /*2120*/  @P1 BRA `(.L_x_24) ;  /* 0x0000000000041947 */ /* 0x000fea0003800000 */
[----:B------:R-:W-:Y:S01]  /*2130*/  BPT.TRAP 0x1 ;  /* 0x000000040000795c */ /* 0x000fe20000300000 */
.L_x_24:
[----:B------:R-:W-:Y:S01]  /*2140*/  UIADD3 UR7, UR7, 0x1, URZ ;  /* 0x0000000107077890 */ /* 0x000fe2000fffe03f */
[C---:B------:R-:W-:Y:S01]  /*2150*/  ISETP.GT.AND P1, PT, R0.reuse, 0x1, PT ;  /* 0x000000010000780c */ /* 0x040fe20003f24270 */
[----:B------:R-:W-:Y:S01]  /*2160*/  UIADD3 UR6, UR6, 0x1, URZ ;  /* 0x0000000106067890 */ /* 0x000fe2000fffe03f */
[----:B------:R-:W-:Y:S01]  /*2170*/  VIADD R0, R0, 0xffffffff ;  /* 0xffffffff00007836 */ /* 0x000fe20000000000 */
[----:B------:R-:W-:Y:S02]  /*2180*/  UISETP.NE.AND UP0, UPT, UR7, 0x4, UPT ;  /* 0x000000040700788c */ /* 0x000fe4000bf05270 */
[----:B------:R-:W-:Y:S02]  /*2190*/  UISETP.NE.AND UP1, UPT, UR6, 0x4, UPT ;  /* 0x000000040600788c */ /* 0x000fe4000bf25270 */
[----:B------:R-:W-:Y:S02]  /*21a0*/  USEL UR5, URZ, 0x1, UP0 ;  /* 0x000000013f057887 */ /* 0x000fe40008000000 */
[----:B------:R-:W-:-:S02]  /*21b0*/  USEL UR7, UR7, URZ, UP0 ;  /* 0x0000003f07077287 */ /* 0x000fc40008000000 */
[----:B------:R-:W-:Y:S02]  /*21c0*/  USEL UR6, UR6, URZ, UP1 ;  /* 0x0000003f06067287 */ /* 0x000fe40008800000 */
[----:B------:R-:W-:Y:S01]  /*21d0*/  LOP3.LUT R5, R5, UR5, RZ, 0x3c, !PT ;  /* 0x0000000505057c12 */ /* 0x000fe2000f8e3cff */
[----:B------:R-:W-:Y:S09]  /*21e0*/  @P1 BRA `(.L_x_25) ;  /* 0xfffffff800441947 */ /* 0x000ff2000383ffff */
.L_x_18:
[----:B01----:R-:W0:Y:S02]  /*21f0*/  LDC R0, c[0x0][0x28c] ;  /* 0x0000a300ff007b82 */ /* 0x003e240000000800 */
[----:B0-----:R-:W-:-:S13]  /*2200*/  ISETP.GE.AND P1, PT, R0, 0x1, PT ;  /* 0x000000010000780c */ /* 0x001fda0003f26270 */
[----:B------:R-:W-:Y:S05]  /*2210*/  @!P1 BRA `(.L_x_26) ;  /* 0x0000000000389947 */ /* 0x000fea0003800000 */
[----:B------:R-:W-:Y:S05]  /*2220*/  @!P0 BRA `(.L_x_27) ;  /* 0x0000000000048947 */ /* 0x000fea0003800000 */
[----:B------:R-:W-:Y:S01]  /*2230*/  BPT.TRAP 0x1 ;  /* 0x000000040000795c */ /* 0x000fe20000300000 */
.L_x_27:
[----:B------:R-:W0:Y:S01]  /*2240*/  S2UR UR6, SR_CgaCtaId ;  /* 0x00000000000679c3 */ /* 0x000e220000008800 */
[----:B------:R-:W-:Y:S01]  /*2250*/  UIADD3 UR4, UR47, UR39, URZ ;  /* 0x000000272f047290 */ /* 0x000fe2000fffe03f */
[----:B------:R-:W-:Y:S01]  /*2260*/  ISETP.GT.U32.AND P0, PT, R18, 0x1, PT ;  /* 0x000000011200780c */ /* 0x000fe20003f04070 */
[----:B------:R-:W-:Y:S02]  /*2270*/  UMOV UR5, 0x400 ;  /* 0x0000040000057882 */ /* 0x000fe40000000000 */
[----:B------:R-:W-:-:S04]  /*2280*/  USHF.L.U32 UR4, UR4, 0x3, URZ ;  /* 0x0000000304047899 */ /* 0x000fc8000800063f */
[----:B------:R-:W-:Y:S02]  /*2290*/  ULOP3.LUT UR4, UR4, 0x18, URZ, 0xc0, !UPT ;  /* 0x0000001804047892 */ /* 0x000fe4000f8ec03f */
[----:B0-----:R-:W-:-:S04]  /*22a0*/  ULEA UR5, UR6, UR5, 0x18 ;  /* 0x0000000506057291 */ /* 0x001fc8000f8ec03f */
[----:B------:R-:W-:-:S04]  /*22b0*/  UIADD3 UR4, UR5, 0x20, UR4 ;  /* 0x0000002005047890 */ /* 0x000fc8000fffe004 */
[----:B------:R-:W-:-:S09]  /*22c0*/  UPRMT UR4, URZ, 0x654, UR4 ;  /* 0x000006543f047896 */ /* 0x000fd20008000004 */
[----:B------:R-:W-:Y:S01]  /*22d0*/  SYNCS.ARRIVE.TRANS64.RED.A1T0 RZ, [UR4], RZ ;  /* 0x000000ffffff79a7 */ /* 0x000fe20008100404 */
[----:B------:R-:W-:Y:S05]  /*22e0*/  @P0 BRA `(.L_x_26) ;  /* 0x0000000000040947 */ /* 0x000fea0003800000 */
[----:B------:R-:W-:Y:S01]  /*22f0*/  BPT.TRAP 0x1 ;  /* 0x000000040000795c */ /* 0x000fe20000300000 */
.L_x_26:
[----:B------:R-:W-:Y:S01]  /*2300*/  IMAD.SHL.U32 R3, R64, 0x10, RZ ;  /* 0x0000001040037824 */ /* 0x000fe200078e00ff */
[----:B------:R-:W-:Y:S01]  /*2310*/  ULDC UR6, c[0x0][0x288] ;  /* 0x0000a20000067ab9 */ /* 0x000fe20000000800 */
[----:B------:R-:W-:Y:S01]  /*2320*/  SHF.R.S32.HI R11, RZ, 0x1f, R63 ;  /* 0x0000001fff0b7819 */ /* 0x000fe2000001143f */
[----:B------:R-:W-:Y:S01]  /*2330*/  IMAD R10, R65, 0x180, RZ ;  /* 0x00000180410a7824 */ /* 0x000fe200078e02ff */
[----:B------:R-:W-:Y:S01]  /*2340*/  ULDC.64 UR4, c[0x0][0x5d0] ;  /* 0x0001740000047ab9 */ /* 0x000fe20000000a00 */
[----:B------:R-:W-:Y:S01]  /*2350*/  LOP3.LUT R12, R3, 0x6, R55, 0xf8, !PT ;  /* 0x00000006030c7812 */ /* 0x000fe200078ef837 */
[----:B------:R-:W-:Y:S01]  /*2360*/  IMAD.WIDE R20, R65, 0x180, R22 ;  /* 0x0000018041147825 */ /* 0x000fe200078e0216 */
[----:B------:R-:W-:Y:S01]  /*2370*/  ISETP.GE.AND P0, PT, R3, UR6, PT ;  /* 0x0000000603007c0c */ /* 0x000fe2000bf06270 */
[----:B------:R-:W-:Y:S01]  /*2380*/  ULDC UR6, c[0x0][0x284] ;  /* 0x0000a10000067ab9 */ /* 0x000fe20000000800 */
[----:B------:R-:W-:Y:S01]  /*2390*/  SHF.R.S32.HI R13, RZ, 0x1f, R12 ;  /* 0x0000001fff0d7819 */ /* 0x000fe2000001140c */
[----:B------:R-:W-:Y:S01]  /*23a0*/  IMAD R0, R11, UR4, RZ ;  /* 0x000000040b007c24 */ /* 0x000fe2000f8e02ff */
[----:B------:R-:W-:-:S03]  /*23b0*/  ISETP.GE.OR P0, PT, R10, UR6, P0 ;  /* 0x000000060a007c0c */ /* 0x000fc60008706670 */
[C---:B------:R-:W-:Y:S02]  /*23c0*/  IMAD R7, R63.reuse, UR5, R0 ;  /* 0x000000053f077c24 */ /* 0x040fe4000f8e0200 */
[----:B------:R-:W-:Y:S01]  /*23d0*/  IMAD.WIDE.U32 R4, R63, UR4, R12 ;  /* 0x000000043f047c25 */ /* 0x000fe2000f8e000c */
[----:B------:R-:W-:-:S03]  /*23e0*/  ULDC.64 UR4, c[0x0][0x5c8] ;  /* 0x0001720000047ab9 */ /* 0x000fc60000000a00 */
[----:B------:R-:W-:Y:S02]  /*23f0*/  IMAD R9, R21, UR4, RZ ;  /* 0x0000000415097c24 */ /* 0x000fe4000f8e02ff */
[----:B------:R-:W-:Y:S02]  /*2400*/  IMAD.IADD R5, R5, 0x1, R7 ;  /* 0x0000000105057824 */ /* 0x000fe400078e0207 */
[C---:B------:R-:W-:Y:S02]  /*2410*/  IMAD R9, R20.reuse, UR5, R9 ;  /* 0x0000000514097c24 */ /* 0x040fe4000f8e0209 */
[----:B------:R-:W-:-:S04]  /*2420*/  IMAD.WIDE.U32 R64, R20, UR4, R4 ;  /* 0x0000000414407c25 */ /* 0x000fc8000f8e0004 */
[----:B------:R-:W-:Y:S01]  /*2430*/  IMAD.MOV.U32 R0, RZ, RZ, -0x1 ;  /* 0xffffffffff007424 */ /* 0x000fe200078e00ff */
[----:B------:R-:W-:Y:S06]  /*2440*/  @P0 BRA `(.L_x_28) ;  /* 0x0000001c00d80947 */ /* 0x000fec0003800000 */
[----:B-----5:R-:W-:Y:S01]  /*2450*/  FSETP.NEU.AND P1, PT, R48, RZ, PT ;  /* 0x000000ff3000720b */ /* 0x020fe20003f2d000 */
[----:B------:R-:W-:Y:S01]  /*2460*/  IMAD.IADD R10, R61, 0x1, -R10 ;  /* 0x000000013d0a7824 */ /* 0x000fe200078e0a0a */
[----:B------:R-:W-:Y:S01]  /*2470*/  BSSY B0, `(.L_x_28) ;  /* 0x00001f3000007945 */ /* 0x000fe20003800000 */
[----:B------:R-:W-:Y:S02]  /*2480*/  IMAD.IADD R3, R54, 0x1, -R3 ;  /* 0x0000000136037824 */ /* 0x000fe400078e0a03 */
[----:B------:R-:W-:Y:S01]  /*2490*/  IMAD.IADD R75, R65, 0x1, R9 ;  /* 0x00000001414b7824 */ /* 0x000fe200078e0209 */
[----:B------:R-:W-:-:S04]  /*24a0*/  ISETP.GT.AND P0, PT, R10, RZ, PT ;  /* 0x000000ff0a00720c */ /* 0x000fc80003f04270 */
[----:B------:R-:W-:-:S03]  /*24b0*/  ISETP.GT.AND P2, PT, R3, RZ, P0 ;  /* 0x000000ff0300720c */ /* 0x000fc60000744270 */
[----:B------:R-:W-:Y:S10]  /*24c0*/  @!P1 BRA `(.L_x_29) ;  /* 0x0000001400909947 */ /* 0x000ff40003800000 */
[----:B------:R-:W0:Y:S01]  /*24d0*/  LDC.64 R68, c[0x0][0x5b8] ;  /* 0x00016e00ff447b82 */ /* 0x000e220000000a00 */
[----:B------:R-:W-:-:S07]  /*24e0*/  ULDC.64 UR4, c[0x0][0x5c0] ;  /* 0x0001700000047ab9 */ /* 0x000fce0000000a00 */
[----:B------:R-:W1:Y:S08]  /*24f0*/  LDC.64 R76, c[0x0][0x5b0] ;  /* 0x00016c00ff4c7b82 */ /* 0x000e700000000a00 */
[----:B------:R-:W2:Y:S01]  /*2500*/  LDC.64 R72, c[0x0][0x5a8] ;  /* 0x00016a00ff487b82 */ /* 0x000ea20000000a00 */
[-C--:B0-----:R-:W-:Y:S02]  /*2510*/  IMAD R4, R11, R68.reuse, RZ ;  /* 0x000000440b047224 */ /* 0x081fe400078e02ff */
[----:B------:R-:W-:-:S04]  /*2520*/  IMAD.WIDE.U32 R66, R63, R68, R12 ;  /* 0x000000443f427225 */ /* 0x000fc800078e000c */
[----:B------:R-:W-:Y:S02]  /*2530*/  IMAD R69, R63, R69, R4 ;  /* 0x000000453f457224 */ /* 0x000fe400078e0204 */
[-C--:B-1----:R-:W-:Y:S02]  /*2540*/  IMAD R4, R21, R76.reuse, RZ ;  /* 0x0000004c15047224 */ /* 0x082fe400078e02ff */
[----:B------:R-:W-:Y:S02]  /*2550*/  IMAD.IADD R9, R67, 0x1, R69 ;  /* 0x0000000143097824 */ /* 0x000fe400078e0245 */
[----:B------:R-:W-:Y:S02]  /*2560*/  IMAD.MOV.U32 R8, RZ, RZ, R66 ;  /* 0x000000ffff087224 */ /* 0x000fe400078e0042 */
[C---:B------:R-:W-:Y:S02]  /*2570*/  IMAD R71, R20.reuse, R77, R4 ;  /* 0x0000004d14477224 */ /* 0x040fe400078e0204 */
[----:B------:R-:W-:-:S04]  /*2580*/  IMAD.WIDE.U32 R6, R20, R76, R8 ;  /* 0x0000004c14067225 */ /* 0x000fc800078e0008 */
[----:B------:R-:W-:Y:S01]  /*2590*/  IMAD.IADD R5, R7, 0x1, R71 ;  /* 0x0000000107057824 */ /* 0x000fe200078e0247 */
[----:B--2---:R-:W-:-:S04]  /*25a0*/  LEA R4, P1, R6, R72, 0x1 ;  /* 0x0000004806047211 */ /* 0x004fc800078208ff */
[----:B------:R-:W-:-:S05]  /*25b0*/  LEA.HI.X R5, R6, R73, R5, 0x1, P1 ;  /* 0x0000004906057211 */ /* 0x000fca00008f0c05 */
[----:B------:R-:W2:Y:S01]  /*25c0*/  @P2 LDG.E.LTC128B.U16 R11, desc[UR50][R4.64] ;  /* 0x00000032040b2981 */ /* 0x000ea2000c1e1520 */
[----:B------:R-:W-:Y:S01]  /*25d0*/  LEA R6, P1, R64, UR4, 0x1 ;  /* 0x0000000440067c11 */ /* 0x000fe2000f8208ff */
[----:B------:R-:W-:Y:S01]  /*25e0*/  IMAD.WIDE.U32 R14, R20, R76, R12 ;  /* 0x0000004c140e7225 */ /* 0x000fe200078e000c */
[----:B------:R-:W-:Y:S01]  /*25f0*/  ISETP.GT.AND P3, PT, R3, 0x1, P0 ;  /* 0x000000010300780c */ /* 0x000fe20000764270 */
[----:B------:R-:W-:Y:S02]  /*2600*/  BSSY B1, `(.L_x_30) ;  /* 0x0000010000017945 */ /* 0x000fe40003800000 */
[----:B------:R-:W-:Y:S02]  /*2610*/  IMAD.IADD R15, R71, 0x1, R15 ;  /* 0x00000001470f7824 */ /* 0x000fe400078e020f */
[----:B------:R-:W-:-:S04]  /*2620*/  IMAD.WIDE.U32 R14, R63, R68, R14 ;  /* 0x000000443f0e7225 */ /* 0x000fc800078e000e */
[----:B------:R-:W-:Y:S02]  /*2630*/  IMAD.IADD R15, R69, 0x1, R15 ;  /* 0x00000001450f7824 */ /* 0x000fe400078e020f */
[----:B--2---:R-:W-:-:S05]  /*2640*/  HADD2.F32 R7, -RZ, R11.H0_H0 ;  /* 0x2000000bff077230 */ /* 0x004fca0000004100 */
[----:B------:R-:W-:-:S04]  /*2650*/  FMUL R7, R7, R48 ;  /* 0x0000003007077220 */ /* 0x000fc80000400000 */
[----:B------:R-:W-:-:S05]  /*2660*/  FFMA R7, R40, R19, R7 ;  /* 0x0000001328077223 */ /* 0x000fca0000000007 */
[----:B------:R-:W-:Y:S02]  /*2670*/  F2FP.F16.F32.PACK_AB R40, RZ, R7 ;  /* 0x00000007ff28723e */ /* 0x000fe400000000ff */
[----:B------:R-:W-:Y:S02]  /*2680*/  LEA.HI.X R7, R64, UR5, R75, 0x1, P1 ;  /* 0x0000000540077c11 */ /* 0x000fe400088f0c4b */
[----:B------:R-:W-:-:S03]  /*2690*/  LEA R64, P1, R14, R72, 0x1 ;  /* 0x000000480e407211 */ /* 0x000fc600078208ff */
[----:B------:R0:W-:Y:S01]  /*26a0*/  @P2 STG.E.U16 desc[UR50][R6.64], R40 ;  /* 0x0000002806002986 */ /* 0x0001e2000c101532 */
[----:B------:R-:W-:Y:S01]  /*26b0*/  LEA.HI.X R65, R14, R73, R15, 0x1, P1 ;  /* 0x000000490e417211 */ /* 0x000fe200008f0c0f */
[C---:B------:R-:W-:Y:S01]  /*26c0*/  IMAD.SHL.U32 R14, R76.reuse, 0x8, RZ ;  /* 0x000000084c0e7824 */ /* 0x040fe200078e00ff */
[----:B------:R-:W-:Y:S01]  /*26d0*/  SHF.L.U64.HI R15, R76, 0x3, R77 ;  /* 0x000000034c0f7819 */ /* 0x000fe2000001024d */
[----:B------:R-:W-:Y:S06]  /*26e0*/  @!P3 BRA `(.L_x_31) ;  /* 0x000000000004b947 */ /* 0x000fec0003800000 */
[----:B------:R1:W5:Y:S02]  /*26f0*/  LDG.E.LTC128B.U16 R11, desc[UR50][R64.64+0x2] ;  /* 0x00000232400b7981 */ /* 0x000364000c1e1520 */
.L_x_31:
[----:B------:R-:W-:Y:S05]  /*2700*/  BSYNC B1 ;  /* 0x0000000000017941 */ /* 0x000fea0003800000 */
.L_x_30:
[----:B-----5:R-:W-:Y:S01]  /*2710*/  HADD2.F32 R21, -RZ, R11.H0_H0 ;  /* 0x2000000bff157230 */ /* 0x020fe20000004100 */
[----:B------:R-:W-:Y:S01]  /*2720*/  ISETP.GT.AND P1, PT, R10, 0x8, PT ;  /* 0x000000080a00780c */ /* 0x000fe20003f24270 */
[----:B------:R-:W-:Y:S01]  /*2730*/  IMAD.WIDE.U32 R14, R20, R76, R14 ;  /* 0x0000004c140e7225 */ /* 0x000fe200078e000e */
[----:B0-----:R-:W-:-:S03]  /*2740*/  PRMT R40, R11, 0x7610, R40 ;  /* 0x000076100b287816 */ /* 0x001fc60000000028 */
[----:B------:R-:W-:Y:S01]  /*2750*/  FMUL R8, R21, R48 ;  /* 0x0000003015087220 */ /* 0x000fe20000400000 */
[----:B------:R-:W-:Y:S01]  /*2760*/  IMAD.IADD R71, R71, 0x1, R15 ;  /* 0x0000000147477824 */ /* 0x000fe200078e020f */
[----:B------:R-:W-:Y:S02]  /*2770*/  IADD3 R66, P4, R66, R14, RZ ;  /* 0x0000000e42427210 */ /* 0x000fe40007f9e0ff */
[----:B------:R-:W-:Y:S01]  /*2780*/  ISETP.GT.AND P2, PT, R3, RZ, P1 ;  /* 0x000000ff0300720c */ /* 0x000fe20000f44270 */
[----:B------:R-:W-:Y:S02]  /*2790*/  FFMA R41, R41, R19, R8 ;  /* 0x0000001329297223 */ /* 0x000fe40000000008 */
[----:B------:R-:W-:Y:S01]  /*27a0*/  IMAD.X R9, R71, 0x1, R9, P4 ;  /* 0x0000000147097824 */ /* 0x000fe200020e0609 */
[----:B------:R-:W-:Y:S02]  /*27b0*/  LEA R8, P4, R66, R72, 0x1 ;  /* 0x0000004842087211 */ /* 0x000fe400078808ff */
[----:B------:R-:W-:-:S02]  /*27c0*/  F2FP.F16.F32.PACK_AB R41, RZ, R41 ;  /* 0x00000029ff29723e */ /* 0x000fc400000000ff */
[----:B------:R-:W-:-:S03]  /*27d0*/  LEA.HI.X R9, R66, R73, R9, 0x1, P4 ;  /* 0x0000004942097211 */ /* 0x000fc600020f0c09 */
[----:B------:R0:W-:Y:S04]  /*27e0*/  @P3 STG.E.U16 desc[UR50][R6.64+0x2], R41 ;  /* 0x0000022906003986 */ /* 0x0001e8000c101532 */
[----:B------:R-:W2:Y:S01]  /*27f0*/  @P2 LDG.E.LTC128B.U16 R40, desc[UR50][R8.64] ;  /* 0x0000003208282981 */ /* 0x000ea2000c1e1520 */
[C---:B------:R-:W-:Y:S01]  /*2800*/  SHF.L.U64.HI R15, R50.reuse, 0x1, R53 ;  /* 0x00000001320f7819 */ /* 0x040fe20000010235 */
[----:B------:R-:W-:Y:S01]  /*2810*/  BSSY B1, `(.L_x_32) ;  /* 0x0000011000017945 */ /* 0x000fe20003800000 */
[----:B------:R-:W-:Y:S02]  /*2820*/  LEA R20, P4, R50, R6, 0x1 ;  /* 0x0000000632147211 */ /* 0x000fe400078808ff */
[----:B------:R-:W-:-:S03]  /*2830*/  IADD3 R12, P3, R12, R14, RZ ;  /* 0x0000000e0c0c7210 */ /* 0x000fc60007f7e0ff */
[----:B------:R-:W-:Y:S02]  /*2840*/  IMAD.X R21, R15, 0x1, R7, P4 ;  /* 0x000000010f157824 */ /* 0x000fe400020e0607 */
[----:B------:R-:W-:Y:S01]  /*2850*/  IMAD.X R13, R13, 0x1, R71, P3 ;  /* 0x000000010d0d7824 */ /* 0x000fe200018e0647 */
[----:B------:R-:W-:Y:S01]  /*2860*/  ISETP.GT.AND P3, PT, R3, 0x1, P1 ;  /* 0x000000010300780c */ /* 0x000fe20000f64270 */
[----:B------:R-:W-:-:S04]  /*2870*/  IMAD.WIDE.U32 R12, R63, R68, R12 ;  /* 0x000000443f0c7225 */ /* 0x000fc800078e000c */
[----:B------:R-:W-:Y:S01]  /*2880*/  IMAD.IADD R13, R69, 0x1, R13 ;  /* 0x00000001450d7824 */ /* 0x000fe200078e020d */
[----:B------:R-:W-:-:S04]  /*2890*/  LEA R14, P5, R12, R72, 0x1 ;  /* 0x000000480c0e7211 */ /* 0x000fc800078a08ff */
[----:B------:R-:W-:Y:S01]  /*28a0*/  LEA.HI.X R15, R12, R73, R13, 0x1, P5 ;  /* 0x000000490c0f7211 */ /* 0x000fe200028f0c0d */
[----:B--2---:R-:W-:-:S05]  /*28b0*/  HADD2.F32 R11, -RZ, R40.H0_H0 ;  /* 0x20000028ff0b7230 */ /* 0x004fca0000004100 */
[----:B------:R-:W-:-:S04]  /*28c0*/  FMUL R11, R11, R48 ;  /* 0x000000300b0b7220 */ /* 0x000fc80000400000 */
[----:B------:R-:W-:-:S05]  /*28d0*/  FFMA R11, R42, R19, R11 ;  /* 0x000000132a0b7223 */ /* 0x000fca000000000b */
[----:B------:R-:W-:-:S05]  /*28e0*/  F2FP.F16.F32.PACK_AB R11, RZ, R11 ;  /* 0x0000000bff0b723e */ /* 0x000fca00000000ff */
[----:B------:R0:W-:Y:S01]  /*28f0*/  @P2 STG.E.U16 desc[UR50][R20.64], R11 ;  /* 0x0000000b14002986 */ /* 0x0001e2000c101532 */
[----:B------:R-:W-:Y:S05]  /*2900*/  @!P3 BRA `(.L_x_33) ;  /* 0x000000000004b947 */ /* 0x000fea0003800000 */
[----:B------:R2:W5:Y:S02]  /*2910*/  LDG.E.LTC128B.U16 R40, desc[UR50][R14.64+0x2] ;  /* 0x000002320e287981 */ /* 0x000564000c1e1520 */
.L_x_33:
[----:B------:R-:W-:Y:S05]  /*2920*/  BSYNC B1 ;  /* 0x0000000000017941 */ /* 0x000fea0003800000 */
.L_x_32:
[----:B0----5:R-:W-:Y:S01]  /*2930*/  HADD2.F32 R11, -RZ, R40.H0_H0 ;  /* 0x20000028ff0b7230 */ /* 0x021fe20000004100 */
[----:B------:R-:W-:Y:S01]  /*2940*/  ISETP.GT.AND P2, PT, R3, 0x8, P0 ;  /* 0x000000080300780c */ /* 0x000fe20000744270 */
[----:B------:R-:W-:Y:S01]  /*2950*/  @P3 IMAD.MOV.U32 R13, RZ, RZ, R21 ;  /* 0x000000ffff0d3224 */ /* 0x000fe200078e0015 */
[----:B------:R-:W-:Y:S02]  /*2960*/  BSSY B1, `(.L_x_34) ;  /* 0x0000009000017945 */ /* 0x000fe40003800000 */
[----:B------:R-:W-:-:S04]  /*2970*/  FMUL R12, R11, R48 ;  /* 0x000000300b0c7220 */ /* 0x000fc80000400000 */
[----:B------:R-:W-:-:S05]  /*2980*/  FFMA R12, R43, R19, R12 ;  /* 0x000000132b0c7223 */ /* 0x000fca000000000c */
[----:B------:R-:W-:-:S04]  /*2990*/  F2FP.F16.F32.PACK_AB R12, RZ, R12 ;  /* 0x0000000cff0c723e */ /* 0x000fc800000000ff */
[----:B------:R-:W-:Y:S01]  /*29a0*/  PRMT R11, R12, 0x7610, R11 ;  /* 0x000076100c0b7816 */ /* 0x000fe2000000000b */
[----:B------:R-:W-:-:S05]  /*29b0*/  @P3 IMAD.MOV.U32 R12, RZ, RZ, R20 ;  /* 0x000000ffff0c3224 */ /* 0x000fca00078e0014 */
[----:B------:R0:W-:Y:S01]  /*29c0*/  @P3 STG.E.U16 desc[UR50][R12.64+0x2], R11 ;  /* 0x0000020b0c003986 */ /* 0x0001e2000c101532 */
[----:B------:R-:W-:Y:S05]  /*29d0*/  @!P2 BRA `(.L_x_35) ;  /* 0x000000000004a947 */ /* 0x000fea0003800000 */
[----:B------:R3:W5:Y:S02]  /*29e0*/  LDG.E.LTC128B.U16 R40, desc[UR50][R64.64+0x10] ;  /* 0x0000103240287981 */ /* 0x000764000c1e1520 */
.L_x_35:
[----:B------:R-:W-:Y:S05]  /*29f0*/  BSYNC B1 ;  /* 0x0000000000017941 */ /* 0x000fea0003800000 */
.L_x_34:
[----:B0----5:R-:W-:Y:S01]  /*2a00*/  HADD2.F32 R11, -RZ, R40.H0_H0 ;  /* 0x20000028ff0b7230 */ /* 0x021fe20000004100 */
[----:B------:R-:W-:Y:S01]  /*2a10*/  ISETP.GT.AND P0, PT, R3, 0x9, P0 ;  /* 0x000000090300780c */ /* 0x000fe20000704270 */
[----:B------:R-:W-:Y:S03]  /*2a20*/  BSSY B1, `(.L_x_36) ;  /* 0x0000007000017945 */ /* 0x000fe60003800000 */
[----:B------:R-:W-:-:S04]  /*2a30*/  FMUL R11, R11, R48 ;  /* 0x000000300b0b7220 */ /* 0x000fc80000400000 */
[----:B------:R-:W-:-:S05]  /*2a40*/  FFMA R11, R44, R19, R11 ;  /* 0x000000132c0b7223 */ /* 0x000fca000000000b */
[----:B------:R-:W-:-:S05]  /*2a50*/  F2FP.F16.F32.PACK_AB R11, RZ, R11 ;  /* 0x0000000bff0b723e */ /* 0x000fca00000000ff */
[----:B------:R0:W-:Y:S01]  /*2a60*/  @P2 STG.E.U16 desc[UR50][R6.64+0x10], R11 ;  /* 0x0000100b06002986 */ /* 0x0001e2000c101532 */
[----:B------:R-:W-:Y:S05]  /*2a70*/  @!P0 BRA `(.L_x_37) ;  /* 0x0000000000048947 */ /* 0x000fea0003800000 */
[----:B------:R4:W5:Y:S02]  /*2a80*/  LDG.E.LTC128B.U16 R40, desc[UR50][R64.64+0x12] ;  /* 0x0000123240287981 */ /* 0x000964000c1e1520 */
.L_x_37:
[----:B------:R-:W-:Y:S05]  /*2a90*/  BSYNC B1 ;  /* 0x0000000000017941 */ /* 0x000fea0003800000 */
.L_x_36:
        /* <DEDUP_REMOVED lines=9> */
.L_x_39:
[----:B------:R-:W-:Y:S05]  /*2b30*/  BSYNC B1 ;  /* 0x0000000000017941 */ /* 0x000fea0003800000 */
.L_x_38:
[----:B-----5:R-:W-:Y:S01]  /*2b40*/  HADD2.F32 R11, -RZ, R40.H0_H0 ;  /* 0x20000028ff0b7230 */ /* 0x020fe20000004100 */
[----:B------:R-:W-:Y:S01]  /*2b50*/  ISETP.GT.AND P0, PT, R3, 0x9, P1 ;  /* 0x000000090300780c */ /* 0x000fe20000f04270 */
[----:B0-----:R-:W-:Y:S01]  /*2b60*/  @P2 IMAD.MOV.U32 R12, RZ, RZ, R20 ;  /* 0x000000ffff0c2224 */ /* 0x001fe200078e0014 */
[----:B------:R-:W-:Y:S01]  /*2b70*/  BSSY B1, `(.L_x_40) ;  /* 0x0000008000017945 */ /* 0x000fe20003800000 */
[----:B------:R-:W-:Y:S02]  /*2b80*/  @P2 IMAD.MOV.U32 R13, RZ, RZ, R21 ;  /* 0x000000ffff0d2224 */ /* 0x000fe400078e0015 */
[----:B------:R-:W-:-:S04]  /*2b90*/  FMUL R11, R11, R48 ;  /* 0x000000300b0b7220 */ /* 0x000fc80000400000 */
[----:B------:R-:W-:-:S05]  /*2ba0*/  FFMA R11, R46, R19, R11 ;  /* 0x000000132e0b7223 */ /* 0x000fca000000000b */
[----:B------:R-:W-:-:S05]  /*2bb0*/  F2FP.F16.F32.PACK_AB R11, RZ, R11 ;  /* 0x0000000bff0b723e */ /* 0x000fca00000000ff */
[----:B------:R0:W-:Y:S01]  /*2bc0*/  @P2 STG.E.U16 desc[UR50][R12.64+0x10], R11 ;  /* 0x0000100b0c002986 */ /* 0x0001e2000c101532 */
[----:B------:R-:W-:Y:S05]  /*2bd0*/  @!P0 BRA `(.L_x_41) ;  /* 0x0000000000048947 */ /* 0x000fea0003800000 */
[----:B------:R0:W5:Y:S02]  /*2be0*/  LDG.E.LTC128B.U16 R40, desc[UR50][R14.64+0x12] ;  /* 0x000012320e287981 */ /* 0x000164000c1e1520 */
.L_x_41:
[----:B------:R-:W-:Y:S05]  /*2bf0*/  BSYNC B1 ;  /* 0x0000000000017941 */ /* 0x000fea0003800000 */
.L_x_40:
[----:B0----5:R-:W-:Y:S01]  /*2c00*/  HADD2.F32 R11, -RZ, R40.H0_H0 ;  /* 0x20000028ff0b7230 */ /* 0x021fe20000004100 */
[----:B------:R-:W-:Y:S01]  /*2c10*/  ISETP.GT.AND P1, PT, R10, 0x80, PT ;  /* 0x000000800a00780c */ /* 0x000fe20003f24270 */
[----:B------:R-:W-:Y:S01]  /*2c20*/  @P0 IMAD.MOV.U32 R13, RZ, RZ, R21 ;  /* 0x000000ffff0d0224 */ /* 0x000fe200078e0015 */
[----:B------:R-:W-:Y:S01]  /*2c30*/  IADD3 R42, P2, R4, UR42, RZ ;  /* 0x0000002a042a7c10 */ /* 0x000fe2000ff5e0ff */
[----:B------:R-:W-:Y:S01]  /*2c40*/  BSSY B1, `(.L_x_42) ;  /* 0x000000b000017945 */ /* 0x000fe20003800000 */
[----:B------:R-:W-:Y:S01]  /*2c50*/  FMUL R12, R11, R48 ;  /* 0x000000300b0c7220 */ /* 0x000fe20000400000 */
[----:B------:R-:W-:Y:S02]  /*2c60*/  ISETP.GT.AND P3, PT, R3, RZ, P1 ;  /* 0x000000ff0300720c */ /* 0x000fe40000f64270 */
[----:B------:R-:W-:Y:S01]  /*2c70*/  IADD3.X R43, R5, UR41, RZ, P2, !PT ;  /* 0x00000029052b7c10 */ /* 0x000fe200097fe4ff */
[----:B------:R-:W-:-:S05]  /*2c80*/  FFMA R12, R47, R19, R12 ;  /* 0x000000132f0c7223 */ /* 0x000fca000000000c */
[----:B------:R-:W-:-:S04]  /*2c90*/  F2FP.F16.F32.PACK_AB R12, RZ, R12 ;  /* 0x0000000cff0c723e */ /* 0x000fc800000000ff */
[----:B------:R-:W-:Y:S01]  /*2ca0*/  PRMT R11, R12, 0x7610, R11 ;  /* 0x000076100c0b7816 */ /* 0x000fe2000000000b */
[----:B------:R-:W-:-:S05]  /*2cb0*/  @P0 IMAD.MOV.U32 R12, RZ, RZ, R20 ;  /* 0x000000ffff0c0224 */ /* 0x000fca00078e0014 */
[----:B------:R0:W-:Y:S01]  /*2cc0*/  @P0 STG.E.U16 desc[UR50][R12.64+0x12], R11 ;  /* 0x0000120b0c000986 */ /* 0x0001e2000c101532 */
[----:B------:R-:W-:Y:S05]  /*2cd0*/  @!P3 BRA `(.L_x_43) ;  /* 0x000000000004b947 */ /* 0x000fea0003800000 */
[----:B------:R0:W5:Y:S02]  /*2ce0*/  LDG.E.LTC128B.U16 R40, desc[UR50][R42.64] ;  /* 0x000000322a287981 */ /* 0x000164000c1e1520 */
.L_x_43:
[----:B------:R-:W-:Y:S05]  /*2cf0*/  BSYNC B1 ;  /* 0x0000000000017941 */ /* 0x000fea0003800000 */
.L_x_42:
[----:B0----5:R-:W-:Y:S01]  /*2d00*/  HADD2.F32 R11, -RZ, R40.H0_H0 ;  /* 0x20000028ff0b7230 */ /* 0x021fe20000004100 */
[----:B------:R-:W-:Y:S01]  /*2d10*/  IADD3 R12, P0, R6, R49, RZ ;  /* 0x00000031060c7210 */ /* 0x000fe20007f1e0ff */
[----:B------:R-:W-:Y:S01]  /*2d20*/  BSSY B1, `(.L_x_44) ;  /* 0x000000b000017945 */ /* 0x000fe20003800000 */
[----:B------:R-:W-:Y:S02]  /*2d30*/  ISETP.GT.AND P2, PT, R3, 0x1, P1 ;  /* 0x000000010300780c */ /* 0x000fe40000f44270 */
[----:B------:R-:W-:Y:S01]  /*2d40*/  FMUL R11, R11, R48 ;  /* 0x000000300b0b7220 */ /* 0x000fe20000400000 */
[----:B------:R-:W-:-:S03]  /*2d50*/  IMAD.X R13, R7, 0x1, R51, P0 ;  /* 0x00000001070d7824 */ /* 0x000fc600000e0633 */
[----:B------:R-:W-:-:S05]  /*2d60*/  FFMA R11, R32, R19, R11 ;  /* 0x00000013200b7223 */ /* 0x000fca000000000b */
[----:B------:R-:W-:-:S05]  /*2d70*/  F2FP.F16.F32.PACK_AB R11, RZ, R11 ;  /* 0x0000000bff0b723e */ /* 0x000fca00000000ff */
[----:B------:R0:W-:Y:S01]  /*2d80*/  @P3 STG.E.U16 desc[UR50][R12.64], R11 ;  /* 0x0000000b0c003986 */ /* 0x0001e2000c101532 */
[----:B------:R-:W-:Y:S05]  /*2d90*/  @!P2 BRA `(.L_x_45) ;  /* 0x00000000000ca947 */ /* 0x000fea0003800000 */
[----:B--2---:R-:W-:-:S04]  /*2da0*/  IADD3 R14, P0, R4, UR44, RZ ;  /* 0x0000002c040e7c10 */ /* 0x004fc8000ff1e0ff */
[----:B------:R-:W-:-:S05]  /*2db0*/  IADD3.X R15, R5, UR41, RZ, P0, !PT ;  /* 0x00000029050f7c10 */ /* 0x000fca00087fe4ff */
[----:B------:R2:W5:Y:S04]  /*2dc0*/  LDG.E.LTC128B.U16 R40, desc[UR50][R14.64] ;  /* 0x000000320e287981 */ /* 0x000568000c1e1520 */
.L_x_45:
[----:B------:R-:W-:Y:S05]  /*2dd0*/  BSYNC B1 ;  /* 0x0000000000017941 */ /* 0x000fea0003800000 */
.L_x_44:
[----:B0----5:R-:W-:Y:S01]  /*2de0*/  HADD2.F32 R11, -RZ, R40.H0_H0 ;  /* 0x20000028ff0b7230 */ /* 0x021fe20000004100 */
[----:B------:R-:W-:Y:S01]  /*2df0*/  ISETP.GT.AND P0, PT, R10, 0x88, PT ;  /* 0x000000880a00780c */ /* 0x000fe20003f04270 */
[----:B------:R-:W-:Y:S03]  /*2e00*/  BSSY B1, `(.L_x_46) ;  /* 0x000000c000017945 */ /* 0x000fe60003800000 */
[----:B--2---:R-:W-:Y:S01]  /*2e10*/  FMUL R14, R11, R48 ;  /* 0x000000300b0e7220 */ /* 0x004fe20000400000 */
[----:B------:R-:W-:-:S03]  /*2e20*/  ISETP.GT.AND P3, PT, R3, RZ, P0 ;  /* 0x000000ff0300720c */ /* 0x000fc60000764270 */
[----:B------:R-:W-:Y:S01]  /*2e30*/  FFMA R33, R33, R19, R14 ;  /* 0x0000001321217223 */ /* 0x000fe2000000000e */
[----:B------:R-:W-:-:S04]  /*2e40*/  IADD3 R14, P4, R6, R58, RZ ;  /* 0x0000003a060e7210 */ /* 0x000fc80007f9e0ff */
[----:B------:R-:W-:Y:S01]  /*2e50*/  F2FP.F16.F32.PACK_AB R33, RZ, R33 ;  /* 0x00000021ff21723e */ /* 0x000fe200000000ff */
[----:B------:R-:W-:Y:S01]  /*2e60*/  IMAD.X R15, R7, 0x1, R51, P4 ;  /* 0x00000001070f7824 */ /* 0x000fe200020e0633 */
[----:B------:R-:W-:-:S04]  /*2e70*/  IADD3 R44, P4, R8, UR42, RZ ;  /* 0x0000002a082c7c10 */ /* 0x000fc8000ff9e0ff */
[----:B------:R0:W-:Y:S01]  /*2e80*/  @P2 STG.E.U16 desc[UR50][R14.64], R33 ;  /* 0x000000210e002986 */ /* 0x0001e2000c101532 */
[----:B------:R-:W-:Y:S01]  /*2e90*/  IADD3.X R45, R9, UR41, RZ, P4, !PT ;  /* 0x00000029092d7c10 */ /* 0x000fe2000a7fe4ff */
[----:B------:R-:W-:Y:S07]  /*2ea0*/  @!P3 BRA `(.L_x_47) ;  /* 0x000000000004b947 */ /* 0x000fee0003800000 */
[----:B------:R2:W5:Y:S02]  /*2eb0*/  LDG.E.LTC128B.U16 R40, desc[UR50][R44.64] ;  /* 0x000000322c287981 */ /* 0x000564000c1e1520 */
.L_x_47:
[----:B------:R-:W-:Y:S05]  /*2ec0*/  BSYNC B1 ;  /* 0x0000000000017941 */ /* 0x000fea0003800000 */
.L_x_46:
[----:B-----5:R-:W-:Y:S01]  /*2ed0*/  HADD2.F32 R11, -RZ, R40.H0_H0 ;  /* 0x20000028ff0b7230 */ /* 0x020fe20000004100 */
[----:B0-----:R-:W-:Y:S01]  /*2ee0*/  IADD3 R14, P4, R20, R49, RZ ;  /* 0x00000031140e7210 */ /* 0x001fe20007f9e0ff */
        /* <DEDUP_REMOVED lines=8> */
[----:B------:R-:W-:-:S04]  /*2f70*/  IADD3 R32, P3, R8, UR44, RZ ;  /* 0x0000002c08207c10 */ /* 0x000fc8000ff7e0ff */
[----:B------:R-:W-:-:S05]  /*2f80*/  IADD3.X R33, R9, UR41, RZ, P3, !PT ;  /* 0x0000002909217c10 */ /* 0x000fca0009ffe4ff */
[----:B------:R0:W5:Y:S04]  /*2f90*/  LDG.E.LTC128B.U16 R40, desc[UR50][R32.64] ;  /* 0x0000003220287981 */ /* 0x000168000c1e1520 */
.L_x_49:
[----:B------:R-:W-:Y:S05]  /*2fa0*/  BSYNC B1 ;  /* 0x0000000000017941 */ /* 0x000fea0003800000 */
.L_x_48:
[----:B0----5:R-:W-:Y:S01]  /*2fb0*/  HADD2.F32 R11, -RZ, R40.H0_H0 ;  /* 0x20000028ff0b7230 */ /* 0x021fe20000004100 */
[----:B------:R-:W-:Y:S01]  /*2fc0*/  ISETP.GT.AND P3, PT, R3, 0x8, P1 ;  /* 0x000000080300780c */ /* 0x000fe20000f64270 */
[----:B------:R-:W-:Y:S03]  /*2fd0*/  BSSY B1, `(.L_x_50) ;  /* 0x000000b000017945 */ /* 0x000fe60003800000 */
[----:B------:R-:W-:-:S04]  /*2fe0*/  FMUL R32, R11, R48 ;  /* 0x000000300b207220 */ /* 0x000fc80000400000 */
[----:B------:R-:W-:Y:S01]  /*2ff0*/  FFMA R35, R35, R19, R32 ;  /* 0x0000001323237223 */ /* 0x000fe20000000020 */
[----:B------:R-:W-:-:S04]  /*3000*/  IADD3 R32, P4, R20, R58, RZ ;  /* 0x0000003a14207210 */ /* 0x000fc80007f9e0ff */
[----:B------:R-:W-:Y:S01]  /*3010*/  F2FP.F16.F32.PACK_AB R35, RZ, R35 ;  /* 0x00000023ff23723e */ /* 0x000fe200000000ff */
[----:B------:R-:W-:-:S05]  /*3020*/  IMAD.X R33, R21, 0x1, R51, P4 ;  /* 0x0000000115217824 */ /* 0x000fca00020e0633 */
[----:B------:R0:W-:Y:S01]  /*3030*/  @P2 STG.E.U16 desc[UR50][R32.64], R35 ;  /* 0x0000002320002986 */ /* 0x0001e2000c101532 */
[----:B------:R-:W-:Y:S05]  /*3040*/  @!P3 BRA `(.L_x_51) ;  /* 0x00000000000cb947 */ /* 0x000fea0003800000 */
[----:B0-----:R-:W-:-:S04]  /*3050*/  IADD3 R32, P2, R4, UR45, RZ ;  /* 0x0000002d04207c10 */ /* 0x001fc8000ff5e0ff */
[----:B------:R-:W-:-:S05]  /*3060*/  IADD3.X R33, R5, UR41, RZ, P2, !PT ;  /* 0x0000002905217c10 */ /* 0x000fca00097fe4ff */
[----:B------:R0:W5:Y:S04]  /*3070*/  LDG.E.LTC128B.U16 R40, desc[UR50][R32.64] ;  /* 0x0000003220287981 */ /* 0x000168000c1e1520 */
.L_x_51:
[----:B------:R-:W-:Y:S05]  /*3080*/  BSYNC B1 ;  /* 0x0000000000017941 */ /* 0x000fea0003800000 */
.L_x_50:
[----:B-----5:R-:W-:Y:S01]  /*3090*/  HADD2.F32 R11, -RZ, R40.H0_H0 ;  /* 0x20000028ff0b7230 */ /* 0x020fe20000004100 */
[----:B0-----:R-:W-:Y:S01]  /*30a0*/  IADD3 R32, P2, R6, R59, RZ ;  /* 0x0000003b06207210 */ /* 0x001fe20007f5e0ff */
[----:B------:R-:W-:Y:S01]  /*30b0*/  BSSY B1, `(.L_x_52) ;  /* 0x000000b000017945 */ /* 0x000fe20003800000 */
[----:B------:R-:W-:Y:S02]  /*30c0*/  ISETP.GT.AND P1, PT, R3, 0x9, P1 ;  /* 0x000000090300780c */ /* 0x000fe40000f24270 */
[----:B------:R-:W-:Y:S01]  /*30d0*/  FMUL R11, R11, R48 ;  /* 0x000000300b0b7220 */ /* 0x000fe20000400000 */
[----:B------:R-:W-:Y:S01]  /*30e0*/  IMAD.X R33, R7, 0x1, R51, P2 ;  /* 0x0000000107217824 */ /* 0x000fe200010e0633 */
[----:B------:R-:W-:Y:S02]  /*30f0*/  IADD3 R4, P2, R4, UR46, RZ ;  /* 0x0000002e04047c10 */ /* 0x000fe4000ff5e0ff */
[----:B------:R-:W-:Y:S02]  /*3100*/  FFMA R11, R36, R19, R11 ;  /* 0x00000013240b7223 */ /* 0x000fe4000000000b */
[----:B------:R-:W-:-:S03]  /*3110*/  IADD3.X R5, R5, UR41, RZ, P2, !PT ;  /* 0x0000002905057c10 */ /* 0x000fc600097fe4ff */
[----:B------:R-:W-:-:S05]  /*3120*/  F2FP.F16.F32.PACK_AB R11, RZ, R11 ;  /* 0x0000000bff0b723e */ /* 0x000fca00000000ff */
[----:B------:R0:W-:Y:S01]  /*3130*/  @P3 STG.E.U16 desc[UR50][R32.64], R11 ;  /* 0x0000000b20003986 */ /* 0x0001e2000c101532 */
[----:B------:R-:W-:Y:S05]  /*3140*/  @!P1 BRA `(.L_x_53) ;  /* 0x0000000000049947 */ /* 0x000fea0003800000 */
[----:B------:R0:W5:Y:S02]  /*3150*/  LDG.E.LTC128B.U16 R40, desc[UR50][R4.64] ;  /* 0x0000003204287981 */ /* 0x000164000c1e1520 */
.L_x_53:
[----:B------:R-:W-:Y:S05]  /*3160*/  BSYNC B1 ;  /* 0x0000000000017941 */ /* 0x000fea0003800000 */
.L_x_52:
        /* <DEDUP_REMOVED lines=13> */
.L_x_55:
[----:B------:R-:W-:Y:S05]  /*3240*/  BSYNC B1 ;  /* 0x0000000000017941 */ /* 0x000fea0003800000 */
.L_x_54:
[----:B0----5:R-:W-:Y:S01]  /*3250*/  HADD2.F32 R5, -RZ, R40.H0_H0 ;  /* 0x20000028ff057230 */ /* 0x021fe20000004100 */
[----:B------:R-:W-:Y:S01]  /*3260*/  IADD3 R4, P3, R20, R59, RZ ;  /* 0x0000003b14047210 */ /* 0x000fe20007f7e0ff */
[----:B------:R-:W-:Y:S01]  /*3270*/  BSSY B1, `(.L_x_56) ;  /* 0x000000c000017945 */ /* 0x000fe20003800000 */
[----:B------:R-:W-:Y:S02]  /*3280*/  ISETP.GT.AND P1, PT, R3, 0x9, P0 ;  /* 0x000000090300780c */ /* 0x000fe40000724270 */
[----:B------:R-:W-:Y:S01]  /*3290*/  FMUL R5, R5, R48 ;  /* 0x0000003005057220 */ /* 0x000fe20000400000 */
[----:B------:R-:W-:-:S03]  /*32a0*/  IADD3 R6, P0, R8, UR46, RZ ;  /* 0x0000002e08067c10 */ /* 0x000fc6000ff1e0ff */
[----:B------:R-:W-:-:S05]  /*32b0*/  FFMA R5, R38, R19, R5 ;  /* 0x0000001326057223 */ /* 0x000fca0000000005 */
[----:B------:R-:W-:Y:S01]  /*32c0*/  F2FP.F16.F32.PACK_AB R7, RZ, R5 ;  /* 0x00000005ff07723e */ /* 0x000fe200000000ff */
[----:B------:R-:W-:-:S03]  /*32d0*/  IMAD.X R5, R21, 0x1, R51, P3 ;  /* 0x0000000115057824 */ /* 0x000fc600018e0633 */
[----:B------:R-:W-:Y:S02]  /*32e0*/  PRMT R8, R7, 0x7610, R8 ;  /* 0x0000761007087816 */ /* 0x000fe40000000008 */
[----:B------:R-:W-:-:S03]  /*32f0*/  IADD3.X R7, R9, UR41, RZ, P0, !PT ;  /* 0x0000002909077c10 */ /* 0x000fc600087fe4ff */
[----:B------:R0:W-:Y:S01]  /*3300*/  @P2 STG.E.U16 desc[UR50][R4.64], R8 ;  /* 0x0000000804002986 */ /* 0x0001e2000c101532 */
[----:B------:R-:W-:Y:S05]  /*3310*/  @!P1 BRA `(.L_x_57) ;  /* 0x0000000000049947 */ /* 0x000fea0003800000 */
[----:B------:R0:W5:Y:S02]  /*3320*/  LDG.E.LTC128B.U16 R40, desc[UR50][R6.64] ;  /* 0x0000003206287981 */ /* 0x000164000c1e1520 */
.L_x_57:
[----:B------:R-:W-:Y:S05]  /*3330*/  BSYNC B1 ;  /* 0x0000000000017941 */ /* 0x000fea0003800000 */
.L_x_56:
[----:B0----5:R-:W-:Y:S01]  /*3340*/  HADD2.F32 R5, -RZ, R40.H0_H0 ;  /* 0x20000028ff057230 */ /* 0x021fe20000004100 */
[----:B------:R-:W-:Y:S01]  /*3350*/  ISETP.GT.AND P0, PT, R10, 0x100, PT ;  /* 0x000001000a00780c */ /* 0x000fe20003f04270 */
[----:B------:R-:W-:Y:S03]  /*3360*/  BSSY B1, `(.L_x_58) ;  /* 0x000000c000017945 */ /* 0x000fe60003800000 */
[----:B------:R-:W-:Y:S01]  /*3370*/  FMUL R4, R5, R48 ;  /* 0x0000003005047220 */ /* 0x000fe20000400000 */
[----:B------:R-:W-:-:S03]  /*3380*/  ISETP.GT.AND P2, PT, R3, RZ, P0 ;  /* 0x000000ff0300720c */ /* 0x000fc60000744270 */
        /* <DEDUP_REMOVED lines=9> */
.L_x_59:
[----:B------:R-:W-:Y:S05]  /*3420*/  BSYNC B1 ;  /* 0x0000000000017941 */ /* 0x000fea0003800000 */
.L_x_58:
[----:B0----5:R-:W-:Y:S01]  /*3430*/  HADD2.F32 R5, -RZ, R40.H0_H0 ;  /* 0x20000028ff057230 */ /* 0x021fe20000004100 */
[----:B------:R-:W-:Y:S01]  /*3440*/  IADD3 R4, P1, R12, R49, RZ ;  /* 0x000000310c047210 */ /* 0x000fe20007f3e0ff */
[----:B------:R-:W-:Y:S01]  /*3450*/  BSSY B1, `(.L_x_60) ;  /* 0x000000b000017945 */ /* 0x000fe20003800000 */
[----:B------:R-:W-:Y:S02]  /*3460*/  ISETP.GT.AND P3, PT, R3, 0x1, P0 ;  /* 0x000000010300780c */ /* 0x000fe40000764270 */
[----:B------:R-:W-:-:S04]  /*3470*/  FMUL R5, R5, R48 ;  /* 0x0000003005057220 */ /* 0x000fc80000400000 */
[----:B------:R-:W-:-:S05]  /*3480*/  FFMA R5, R24, R19, R5 ;  /* 0x0000001318057223 */ /* 0x000fca0000000005 */
[----:B------:R-:W-:Y:S01]  /*3490*/  F2FP.F16.F32.PACK_AB R6, RZ, R5 ;  /* 0x00000005ff06723e */ /* 0x000fe200000000ff */
[----:B------:R-:W-:-:S05]  /*34a0*/  IMAD.X R5, R13, 0x1, R51, P1 ;  /* 0x000000010d057824 */ /* 0x000fca00008e0633 */
[----:B------:R0:W-:Y:S01]  /*34b0*/  @P2 STG.E.U16 desc[UR50][R4.64], R6 ;  /* 0x0000000604002986 */ /* 0x0001e2000c101532 */
[----:B------:R-:W-:Y:S05]  /*34c0*/  @!P3 BRA `(.L_x_61) ;  /* 0x00000000000cb947 */ /* 0x000fea0003800000 */
[----:B0-----:R-:W-:-:S04]  /*34d0*/  IADD3 R4, P1, R42, UR44, RZ ;  /* 0x0000002c2a047c10 */ /* 0x001fc8000ff3e0ff */
[----:B------:R-:W-:-:S05]  /*34e0*/  IADD3.X R5, R43, UR41, RZ, P1, !PT ;  /* 0x000000292b057c10 */ /* 0x000fca0008ffe4ff */
[----:B------:R0:W5:Y:S04]  /*34f0*/  LDG.E.LTC128B.U16 R40, desc[UR50][R4.64] ;  /* 0x0000003204287981 */ /* 0x000168000c1e1520 */
.L_x_61:
[----:B------:R-:W-:Y:S05]  /*3500*/  BSYNC B1 ;  /* 0x0000000000017941 */ /* 0x000fea0003800000 */
.L_x_60:
        /* <DEDUP_REMOVED lines=14> */
.L_x_63:
[----:B------:R-:W-:Y:S05]  /*35f0*/  BSYNC B1 ;  /* 0x0000000000017941 */ /* 0x000fea0003800000 */
.L_x_62:
        /* <DEDUP_REMOVED lines=13> */
.L_x_65:
[----:B------:R-:W-:Y:S05]  /*36d0*/  BSYNC B1 ;  /* 0x0000000000017941 */ /* 0x000fea0003800000 */
.L_x_64:
        /* <DEDUP_REMOVED lines=13> */
.L_x_67:
[----:B------:R-:W-:Y:S05]  /*37b0*/  BSYNC B1 ;  /* 0x0000000000017941 */ /* 0x000fea0003800000 */
.L_x_66:
[----:B0----5:R-:W-:Y:S01]  /*37c0*/  HADD2.F32 R5, -RZ, R40.H0_H0 ;  /* 0x20000028ff057230 */ /* 0x021fe20000004100 */
[----:B------:R-:W-:Y:S01]  /*37d0*/  IADD3 R4, P3, R12, R59, RZ ;  /* 0x0000003b0c047210 */ /* 0x000fe20007f7e0ff */
[----:B------:R-:W-:Y:S01]  /*37e0*/  BSSY B1, `(.L_x_68) ;  /* 0x000000c000017945 */ /* 0x000fe20003800000 */
[----:B------:R-:W-:Y:S02]  /*37f0*/  ISETP.GT.AND P0, PT, R3, 0x9, P0 ;  /* 0x000000090300780c */ /* 0x000fe40000704270 */
[----:B------:R-:W-:-:S04]  /*3800*/  FMUL R5, R5, R48 ;  /* 0x0000003005057220 */ /* 0x000fc80000400000 */
[----:B------:R-:W-:-:S05]  /*3810*/  FFMA R5, R28, R19, R5 ;  /* 0x000000131c057223 */ /* 0x000fca0000000005 */
[----:B------:R-:W-:Y:S01]  /*3820*/  F2FP.F16.F32.PACK_AB R7, RZ, R5 ;  /* 0x00000005ff07723e */ /* 0x000fe200000000ff */
[----:B------:R-:W-:Y:S01]  /*3830*/  IMAD.X R5, R13, 0x1, R51, P3 ;  /* 0x000000010d057824 */ /* 0x000fe200018e0633 */
[----:B------:R-:W-:Y:S02]  /*3840*/  IADD3 R6, P3, R42, UR46, RZ ;  /* 0x0000002e2a067c10 */ /* 0x000fe4000ff7e0ff */
[----:B------:R-:W-:Y:S02]  /*3850*/  PRMT R8, R7, 0x7610, R8 ;  /* 0x0000761007087816 */ /* 0x000fe40000000008 */
[----:B------:R-:W-:-:S03]  /*3860*/  IADD3.X R7, R43, UR41, RZ, P3, !PT ;  /* 0x000000292b077c10 */ /* 0x000fc60009ffe4ff */
[----:B------:R0:W-:Y:S01]  /*3870*/  @P2 STG.E.U16 desc[UR50][R4.64], R8 ;  /* 0x0000000804002986 */ /* 0x0001e2000c101532 */
[----:B------:R-:W-:Y:S05]  /*3880*/  @!P0 BRA `(.L_x_69) ;  /* 0x0000000000048947 */ /* 0x000fea0003800000 */
[----:B------:R0:W5:Y:S02]  /*3890*/  LDG.E.LTC128B.U16 R40, desc[UR50][R6.64] ;  /* 0x0000003206287981 */ /* 0x000164000c1e1520 */
.L_x_69:
[----:B------:R-:W-:Y:S05]  /*38a0*/  BSYNC B1 ;  /* 0x0000000000017941 */ /* 0x000fea0003800000 */
.L_x_68:
        /* <DEDUP_REMOVED lines=13> */
.L_x_71:
[----:B------:R-:W-:Y:S05]  /*3980*/  BSYNC B1 ;  /* 0x0000000000017941 */ /* 0x000fea0003800000 */
.L_x_70:
[----:B0----5:R-:W-:Y:S01]  /*3990*/  HADD2.F32 R5, -RZ, R40.H0_H0 ;  /* 0x20000028ff057230 */ /* 0x021fe20000004100 */
[----:B------:R-:W-:Y:S01]  /*39a0*/  ISETP.GT.AND P1, PT, R3, 0x9, P1 ;  /* 0x000000090300780c */ /* 0x000fe20000f24270 */
[----:B------:R-:W-:Y:S01]  /*39b0*/  BSSY B1, `(.L_x_72) ;  /* 0x000000c000017945 */ /* 0x000fe20003800000 */
[----:B------:R-:W-:Y:S02]  /*39c0*/  IADD3 R4, P0, R14, R59, RZ ;  /* 0x0000003b0e047210 */ /* 0x000fe40007f1e0ff */
[----:B------:R-:W-:-:S04]  /*39d0*/  FMUL R5, R5, R48 ;  /* 0x0000003005057220 */ /* 0x000fc80000400000 */
[----:B------:R-:W-:-:S05]  /*39e0*/  FFMA R5, R30, R19, R5 ;  /* 0x000000131e057223 */ /* 0x000fca0000000005 */
[----:B------:R-:W-:Y:S01]  /*39f0*/  F2FP.F16.F32.PACK_AB R6, RZ, R5 ;  /* 0x00000005ff06723e */ /* 0x000fe200000000ff */
[----:B------:R-:W-:-:S03]  /*3a00*/  IMAD.X R5, R15, 0x1, R51, P0 ;  /* 0x000000010f057824 */ /* 0x000fc600000e0633 */
[----:B------:R-:W-:Y:S02]  /*3a10*/  PRMT R7, R6, 0x7610, R7 ;  /* 0x0000761006077816 */ /* 0x000fe40000000007 */
[----:B------:R-:W-:-:S03]  /*3a20*/  IADD3 R6, P0, R44, UR46, RZ ;  /* 0x0000002e2c067c10 */ /* 0x000fc6000ff1e0ff */
[----:B------:R0:W-:Y:S02]  /*3a30*/  @P3 STG.E.U16 desc[UR50][R4.64], R7 ;  /* 0x0000000704003986 */ /* 0x0001e4000c101532 */
[----:B0-----:R-:W-:Y:S01]  /*3a40*/  IADD3.X R7, R45, UR41, RZ, P0, !PT ;  /* 0x000000292d077c10 */ /* 0x001fe200087fe4ff */
[----:B------:R-:W-:Y:S07]  /*3a50*/  @!P1 BRA `(.L_x_73) ;  /* 0x0000000000049947 */ /* 0x000fee0003800000 */
[----:B------:R0:W5:Y:S02]  /*3a60*/  LDG.E.LTC128B.U16 R40, desc[UR50][R6.64] ;  /* 0x0000003206287981 */ /* 0x000164000c1e1520 */
.L_x_73:
[----:B------:R-:W-:Y:S05]  /*3a70*/  BSYNC B1 ;  /* 0x0000000000017941 */ /* 0x000fea0003800000 */
.L_x_72:
[----:B------:R-:W-:Y:S05]  /*3a80*/  @!P1 BRA `(.L_x_74) ;  /* 0x0000000800449947 */ /* 0x000fea0003800000 */
[----:B-----5:R-:W-:-:S05]  /*3a90*/  HADD2.F32 R3, -RZ, R40.H0_H0 ;  /* 0x20000028ff037230 */ /* 0x020fca0000004100 */
[----:B------:R-:W-:-:S04]  /*3aa0*/  FMUL R4, R3, R48 ;  /* 0x0000003003047220 */ /* 0x000fc80000400000 */
[----:B------:R-:W-:Y:S01]  /*3ab0*/  FFMA R31, R31, R19, R4 ;  /* 0x000000131f1f7223 */ /* 0x000fe20000000004 */
[----:B------:R-:W-:-:S04]  /*3ac0*/  IADD3 R4, P0, R14, R60, RZ ;  /* 0x0000003c0e047210 */ /* 0x000fc80007f1e0ff */
[----:B------:R-:W-:Y:S01]  /*3ad0*/  F2FP.F16.F32.PACK_AB R31, RZ, R31 ;  /* 0x0000001fff1f723e */ /* 0x000fe200000000ff */
[----:B------:R-:W-:-:S05]  /*3ae0*/  IMAD.X R5, R15, 0x1, R51, P0 ;  /* 0x000000010f057824 */ /* 0x000fca00000e0633 */
[----:B------:R0:W-:Y:S01]  /*3af0*/  STG.E.U16 desc[UR50][R4.64], R31 ;  /* 0x0000001f04007986 */ /* 0x0001e2000c101532 */
[----:B------:R-:W-:Y:S05]  /*3b00*/  BRA `(.L_x_74) ;  /* 0x0000000800247947 */ /* 0x000fea0003800000 */
.L_x_29:
[----:B------:R-:W-:Y:S01]  /*3b10*/  ISETP.GT.AND P4, PT, R3, 0x1, P0 ;  /* 0x000000010300780c */ /* 0x000fe20000784270 */
[----:B------:R-:W-:Y:S01]  /*3b20*/  ULDC.64 UR4, c[0x0][0x5c0] ;  /* 0x0001700000047ab9 */ /* 0x000fe20000000a00 */
[-C--:B------:R-:W-:Y:S01]  /*3b30*/  FMUL R40, R40, R19.reuse ;  /* 0x0000001328287220 */ /* 0x080fe20000400000 */
[-C--:B------:R-:W-:Y:S01]  /*3b40*/  FMUL R41, R41, R19.reuse ;  /* 0x0000001329297220 */ /* 0x080fe20000400000 */
[----:B------:R-:W-:Y:S01]  /*3b50*/  LEA R4, P1, R64, UR4, 0x1 ;  /* 0x0000000440047c11 */ /* 0x000fe2000f8208ff */
[-C--:B------:R-:W-:Y:S01]  /*3b60*/  FMUL R42, R42, R19.reuse ;  /* 0x000000132a2a7220 */ /* 0x080fe20000400000 */
[-C--:B------:R-:W-:Y:S01]  /*3b70*/  FMUL R43, R43, R19.reuse ;  /* 0x000000132b2b7220 */ /* 0x080fe20000400000 */
[----:B------:R-:W-:Y:S01]  /*3b80*/  F2FP.F16.F32.PACK_AB R40, RZ, R40 ;  /* 0x00000028ff28723e */ /* 0x000fe200000000ff */
[-C--:B------:R-:W-:Y:S01]  /*3b90*/  FMUL R44, R44, R19.reuse ;  /* 0x000000132c2c7220 */ /* 0x080fe20000400000 */
[----:B------:R-:W-:Y:S01]  /*3ba0*/  LEA.HI.X R5, R64, UR5, R75, 0x1, P1 ;  /* 0x0000000540057c11 */ /* 0x000fe200088f0c4b */
[----:B------:R-:W-:Y:S01]  /*3bb0*/  FMUL R45, R45, R19 ;  /* 0x000000132d2d7220 */ /* 0x000fe20000400000 */
[----:B------:R-:W-:Y:S01]  /*3bc0*/  F2FP.F16.F32.PACK_AB R41, RZ, R41 ;  /* 0x00000029ff29723e */ /* 0x000fe200000000ff */
[-C--:B------:R-:W-:Y:S01]  /*3bd0*/  FMUL R46, R46, R19.reuse ;  /* 0x000000132e2e7220 */ /* 0x080fe20000400000 */
[----:B------:R-:W-:Y:S01]  /*3be0*/  ISETP.GT.AND P1, PT, R10, 0x8, PT ;  /* 0x000000080a00780c */ /* 0x000fe20003f24270 */
[----:B------:R-:W-:Y:S01]  /*3bf0*/  @P2 STG.E.U16 desc[UR50][R4.64], R40 ;  /* 0x0000002804002986 */ /* 0x000fe2000c101532 */
[----:B------:R-:W-:Y:S01]  /*3c00*/  LEA R6, P5, R50, R4, 0x1 ;  /* 0x0000000432067211 */ /* 0x000fe200078a08ff */
[-C--:B------:R-:W-:Y:S01]  /*3c10*/  FMUL R47, R47, R19.reuse ;  /* 0x000000132f2f7220 */ /* 0x080fe20000400000 */
[C---:B------:R-:W-:Y:S01]  /*3c20*/  ISETP.GT.AND P3, PT, R3.reuse, RZ, P1 ;  /* 0x000000ff0300720c */ /* 0x040fe20000f64270 */
[----:B------:R-:W-:Y:S01]  /*3c30*/  @P4 STG.E.U16 desc[UR50][R4.64+0x2], R41 ;  /* 0x0000022904004986 */ /* 0x000fe2000c101532 */
[----:B------:R-:W-:Y:S01]  /*3c40*/  ISETP.GT.AND P4, PT, R3, 0x1, P1 ;  /* 0x000000010300780c */ /* 0x000fe20000f84270 */
[-C--:B------:R-:W-:Y:S01]  /*3c50*/  FMUL R32, R32, R19.reuse ;  /* 0x0000001320207220 */ /* 0x080fe20000400000 */
[----:B------:R-:W-:Y:S01]  /*3c60*/  F2FP.F16.F32.PACK_AB R42, RZ, R42 ;  /* 0x0000002aff2a723e */ /* 0x000fe200000000ff */
[----:B------:R-:W-:Y:S01]  /*3c70*/  FMUL R33, R33, R19 ;  /* 0x0000001321217220 */ /* 0x000fe20000400000 */
[----:B------:R-:W-:Y:S01]  /*3c80*/  LEA.HI.X R7, R50, R5, R53, 0x1, P5 ;  /* 0x0000000532077211 */ /* 0x000fe200028f0c35 */
[----:B------:R-:W-:Y:S01]  /*3c90*/  FMUL R34, R34, R19 ;  /* 0x0000001322227220 */ /* 0x000fe20000400000 */
[----:B------:R-:W-:Y:S01]  /*3ca0*/  F2FP.F16.F32.PACK_AB R43, RZ, R43 ;  /* 0x0000002bff2b723e */ /* 0x000fe200000000ff */
[-C--:B------:R-:W-:Y:S01]  /*3cb0*/  FMUL R35, R35, R19.reuse ;  /* 0x0000001323237220 */ /* 0x080fe20000400000 */
[C---:B------:R-:W-:Y:S01]  /*3cc0*/  ISETP.GT.AND P2, PT, R3.reuse, 0x8, P0 ;  /* 0x000000080300780c */ /* 0x040fe20000744270 */
[-C--:B------:R-:W-:Y:S01]  /*3cd0*/  FMUL R36, R36, R19.reuse ;  /* 0x0000001324247220 */ /* 0x080fe20000400000 */
[----:B------:R-:W-:Y:S01]  /*3ce0*/  ISETP.GT.AND P0, PT, R3, 0x9, P0 ;  /* 0x000000090300780c */ /* 0x000fe20000704270 */
[----:B------:R-:W-:Y:S01]  /*3cf0*/  @P3 STG.E.U16 desc[UR50][R6.64], R42 ;  /* 0x0000002a06003986 */ /* 0x000fe2000c101532 */
[----:B------:R-:W-:Y:S01]  /*3d00*/  F2FP.F16.F32.PACK_AB R44, RZ, R44 ;  /* 0x0000002cff2c723e */ /* 0x000fe200000000ff */
[----:B------:R-:W-:Y:S01]  /*3d10*/  FMUL R37, R37, R19 ;  /* 0x0000001325257220 */ /* 0x000fe20000400000 */
[----:B------:R-:W-:Y:S01]  /*3d20*/  F2FP.F16.F32.PACK_AB R45, RZ, R45 ;  /* 0x0000002dff2d723e */ /* 0x000fe200000000ff */
[----:B------:R-:W-:Y:S01]  /*3d30*/  @P4 STG.E.U16 desc[UR50][R6.64+0x2], R43 ;  /* 0x0000022b06004986 */ /* 0x000fe2000c101532 */
[----:B------:R-:W-:Y:S01]  /*3d40*/  ISETP.GT.AND P4, PT, R3, 0x8, P1 ;  /* 0x000000080300780c */ /* 0x000fe20000f84270 */
[-C--:B------:R-:W-:Y:S01]  /*3d50*/  FMUL R38, R38, R19.reuse ;  /* 0x0000001326267220 */ /* 0x080fe20000400000 */
[----:B------:R-:W-:Y:S01]  /*3d60*/  ISETP.GT.AND P3, PT, R10, 0x80, PT ;  /* 0x000000800a00780c */ /* 0x000fe20003f64270 */
[-C--:B------:R-:W-:Y:S01]  /*3d70*/  FMUL R39, R39, R19.reuse ;  /* 0x0000001327277220 */ /* 0x080fe20000400000 */
[----:B------:R-:W-:Y:S01]  /*3d80*/  F2FP.F16.F32.PACK_AB R46, RZ, R46 ;  /* 0x0000002eff2e723e */ /* 0x000fe200000000ff */
[----:B------:R-:W-:Y:S01]  /*3d90*/  @P2 STG.E.U16 desc[UR50][R4.64+0x10], R44 ;  /* 0x0000102c04002986 */ /* 0x000fe2000c101532 */
[C---:B------:R-:W-:Y:S01]  /*3da0*/  ISETP.GT.AND P1, PT, R3.reuse, 0x9, P1 ;  /* 0x000000090300780c */ /* 0x040fe20000f24270 */
[----:B------:R-:W-:Y:S01]  /*3db0*/  FMUL R24, R24, R19 ;  /* 0x0000001318187220 */ /* 0x000fe20000400000 */
[C---:B------:R-:W-:Y:S01]  /*3dc0*/  IADD3 R8, P2, R4.reuse, R49, RZ ;  /* 0x0000003104087210 */ /* 0x040fe20007f5e0ff */
[----:B------:R0:W-:Y:S01]  /*3dd0*/  @P0 STG.E.U16 desc[UR50][R4.64+0x12], R45 ;  /* 0x0000122d04000986 */ /* 0x0001e2000c101532 */
[----:B------:R-:W-:Y:S01]  /*3de0*/  ISETP.GT.AND P0, PT, R3, RZ, P3 ;  /* 0x000000ff0300720c */ /* 0x000fe20001f04270 */
[----:B------:R-:W-:Y:S01]  /*3df0*/  FMUL R25, R25, R19 ;  /* 0x0000001319197220 */ /* 0x000fe20000400000 */
[----:B------:R-:W-:Y:S01]  /*3e00*/  F2FP.F16.F32.PACK_AB R47, RZ, R47 ;  /* 0x0000002fff2f723e */ /* 0x000fe200000000ff */
[----:B------:R-:W-:Y:S01]  /*3e10*/  @P4 STG.E.U16 desc[UR50][R6.64+0x10], R46 ;  /* 0x0000102e06004986 */ /* 0x000fe2000c101532 */
[----:B------:R-:W-:Y:S01]  /*3e20*/  IADD3 R12, P4, R4, R58, RZ ;  /* 0x0000003a040c7210 */ /* 0x000fe20007f9e0ff */
[C-C-:B------:R-:W-:Y:S01]  /*3e30*/  IMAD.X R9, R5.reuse, 0x1, R51.reuse, P2 ;  /* 0x0000000105097824 */ /* 0x140fe200010e0633 */
[----:B------:R-:W-:Y:S01]  /*3e40*/  F2FP.F16.F32.PACK_AB R32, RZ, R32 ;  /* 0x00000020ff20723e */ /* 0x000fe200000000ff */
[----:B------:R-:W-:Y:S01]  /*3e50*/  FMUL R26, R26, R19 ;  /* 0x000000131a1a7220 */ /* 0x000fe20000400000 */
[----:B------:R-:W-:Y:S01]  /*3e60*/  ISETP.GT.AND P2, PT, R10, 0x88, PT ;  /* 0x000000880a00780c */ /* 0x000fe20003f44270 */
[--C-:B------:R-:W-:Y:S01]  /*3e70*/  IMAD.X R13, R5, 0x1, R51.reuse, P4 ;  /* 0x00000001050d7824 */ /* 0x100fe200020e0633 */
[C---:B------:R-:W-:Y:S01]  /*3e80*/  IADD3 R14, P4, R6.reuse, R49, RZ ;  /* 0x00000031060e7210 */ /* 0x040fe20007f9e0ff */
[----:B------:R-:W-:Y:S01]  /*3e90*/  @P1 STG.E.U16 desc[UR50][R6.64+0x12], R47 ;  /* 0x0000122f06001986 */ /* 0x000fe2000c101532 */
[----:B------:R-:W-:Y:S01]  /*3ea0*/  ISETP.GT.AND P1, PT, R3, 0x1, P3 ;  /* 0x000000010300780c */ /* 0x000fe20001f24270 */
[----:B------:R-:W-:Y:S01]  /*3eb0*/  FMUL R27, R27, R19 ;  /* 0x000000131b1b7220 */ /* 0x000fe20000400000 */
[----:B------:R-:W-:Y:S01]  /*3ec0*/  IADD3 R20, P5, R6, R58, RZ ;  /* 0x0000003a06147210 */ /* 0x000fe20007fbe0ff */
[----:B------:R-:W-:Y:S01]  /*3ed0*/  @P0 STG.E.U16 desc[UR50][R8.64], R32 ;  /* 0x0000002008000986 */ /* 0x000fe2000c101532 */
[----:B------:R-:W-:Y:S01]  /*3ee0*/  ISETP.GT.AND P0, PT, R3, RZ, P2 ;  /* 0x000000ff0300720c */ /* 0x000fe20001704270 */
[--C-:B------:R-:W-:Y:S01]  /*3ef0*/  IMAD.X R15, R7, 0x1, R51.reuse, P4 ;  /* 0x00000001070f7824 */ /* 0x100fe200020e0633 */
[----:B------:R-:W-:Y:S01]  /*3f00*/  ISETP.GT.AND P4, PT, R3, 0x1, P2 ;  /* 0x000000010300780c */ /* 0x000fe20001784270 */
[----:B------:R-:W-:Y:S01]  /*3f10*/  IMAD.X R21, R7, 0x1, R51, P5 ;  /* 0x0000000107157824 */ /* 0x000fe200028e0633 */
[----:B------:R-:W-:Y:S01]  /*3f20*/  F2FP.F16.F32.PACK_AB R33, RZ, R33 ;  /* 0x00000021ff21723e */ /* 0x000fe200000000ff */
[-C--:B------:R-:W-:Y:S01]  /*3f30*/  FMUL R28, R28, R19.reuse ;  /* 0x000000131c1c7220 */ /* 0x080fe20000400000 */
[----:B------:R-:W-:Y:S01]  /*3f40*/  F2FP.F16.F32.PACK_AB R34, RZ, R34 ;  /* 0x00000022ff22723e */ /* 0x000fe200000000ff */
[----:B------:R-:W-:Y:S01]  /*3f50*/  FMUL R29, R29, R19 ;  /* 0x000000131d1d7220 */ /* 0x000fe20000400000 */
[----:B------:R-:W-:Y:S01]  /*3f60*/  F2FP.F16.F32.PACK_AB R35, RZ, R35 ;  /* 0x00000023ff23723e */ /* 0x000fe200000000ff */
[----:B------:R1:W-:Y:S01]  /*3f70*/  @P1 STG.E.U16 desc[UR50][R12.64], R33 ;  /* 0x000000210c001986 */ /* 0x0003e2000c101532 */
[----:B------:R-:W-:Y:S01]  /*3f80*/  ISETP.GT.AND P1, PT, R10, 0x100, PT ;  /* 0x000001000a00780c */ /* 0x000fe20003f24270 */
[-C--:B------:R-:W-:Y:S01]  /*3f90*/  FMUL R30, R30, R19.reuse ;  /* 0x000000131e1e7220 */ /* 0x080fe20000400000 */
[----:B------:R-:W-:Y:S01]  /*3fa0*/  F2FP.F16.F32.PACK_AB R36, RZ, R36 ;  /* 0x00000024ff24723e */ /* 0x000fe200000000ff */
[----:B------:R-:W-:Y:S01]  /*3fb0*/  @P0 STG.E.U16 desc[UR50][R14.64], R34 ;  /* 0x000000220e000986 */ /* 0x000fe2000c101532 */
[----:B------:R-:W-:Y:S01]  /*3fc0*/  ISETP.GT.AND P0, PT, R10, 0x108, PT ;  /* 0x000001080a00780c */ /* 0x000fe20003f04270 */
[----:B------:R-:W-:Y:S01]  /*3fd0*/  FMUL R31, R31, R19 ;  /* 0x000000131f1f7220 */ /* 0x000fe20000400000 */
[----:B------:R-:W-:Y:S01]  /*3fe0*/  IADD3 R10, P5, R4, R59, RZ ;  /* 0x0000003b040a7210 */ /* 0x000fe20007fbe0ff */
[----:B------:R-:W-:Y:S01]  /*3ff0*/  @P4 STG.E.U16 desc[UR50][R20.64], R35 ;  /* 0x0000002314004986 */ /* 0x000fe2000c101532 */
[----:B------:R-:W-:-:S02]  /*4000*/  ISETP.GT.AND P4, PT, R3, 0x8, P3 ;  /* 0x000000080300780c */ /* 0x000fc40001f84270 */
[----:B------:R-:W-:Y:S01]  /*4010*/  ISETP.GT.AND P3, PT, R3, 0x9, P3 ;  /* 0x000000090300780c */ /* 0x000fe20001f64270 */
[----:B------:R-:W-:Y:S01]  /*4020*/  IMAD.X R11, R5, 0x1, R51, P5 ;  /* 0x00000001050b7824 */ /* 0x000fe200028e0633 */
[C---:B------:R-:W-:Y:S02]  /*4030*/  ISETP.GT.AND P5, PT, R3.reuse, 0x8, P2 ;  /* 0x000000080300780c */ /* 0x040fe400017a4270 */
[----:B------:R-:W-:Y:S02]  /*4040*/  ISETP.GT.AND P2, PT, R3, 0x9, P2 ;  /* 0x000000090300780c */ /* 0x000fe40001744270 */
[----:B------:R-:W-:Y:S02]  /*4050*/  F2FP.F16.F32.PACK_AB R37, RZ, R37 ;  /* 0x00000025ff25723e */ /* 0x000fe400000000ff */
[----:B------:R-:W-:Y:S02]  /*4060*/  F2FP.F16.F32.PACK_AB R38, RZ, R38 ;  /* 0x00000026ff26723e */ /* 0x000fe400000000ff */
[----:B------:R-:W-:Y:S01]  /*4070*/  F2FP.F16.F32.PACK_AB R39, RZ, R39 ;  /* 0x00000027ff27723e */ /* 0x000fe200000000ff */
[----:B------:R2:W-:Y:S01]  /*4080*/  @P4 STG.E.U16 desc[UR50][R10.64], R36 ;  /* 0x000000240a004986 */ /* 0x0005e2000c101532 */
[----:B0-----:R-:W-:-:S02]  /*4090*/  IADD3 R4, P4, R4, R60, RZ ;  /* 0x0000003c04047210 */ /* 0x001fc40007f9e0ff */
[----:B------:R-:W-:Y:S02]  /*40a0*/  F2FP.F16.F32.PACK_AB R24, RZ, R24 ;  /* 0x00000018ff18723e */ /* 0x000fe400000000ff */
[----:B------:R-:W-:Y:S01]  /*40b0*/  F2FP.F16.F32.PACK_AB R25, RZ, R25 ;  /* 0x00000019ff19723e */ /* 0x000fe200000000ff */
[--C-:B------:R-:W-:Y:S01]  /*40c0*/  IMAD.X R5, R5, 0x1, R51.reuse, P4 ;  /* 0x0000000105057824 */ /* 0x100fe200020e0633 */
[C---:B-1----:R-:W-:Y:S02]  /*40d0*/  IADD3 R12, P4, R6.reuse, R59, RZ ;  /* 0x0000003b060c7210 */ /* 0x042fe40007f9e0ff */
[----:B------:R-:W-:Y:S02]  /*40e0*/  F2FP.F16.F32.PACK_AB R26, RZ, R26 ;  /* 0x0000001aff1a723e */ /* 0x000fe400000000ff */
[----:B------:R0:W-:Y:S01]  /*40f0*/  @P3 STG.E.U16 desc[UR50][R4.64], R37 ;  /* 0x0000002504003986 */ /* 0x0001e2000c101532 */
[----:B------:R-:W-:Y:S01]  /*4100*/  IMAD.X R13, R7, 0x1, R51, P4 ;  /* 0x00000001070d7824 */ /* 0x000fe200020e0633 */
[----:B------:R-:W-:-:S02]  /*4110*/  IADD3 R6, P4, R6, R60, RZ ;  /* 0x0000003c06067210 */ /* 0x000fc40007f9e0ff */
[----:B------:R-:W-:Y:S02]  /*4120*/  ISETP.GT.AND P3, PT, R3, 0x1, P1 ;  /* 0x000000010300780c */ /* 0x000fe40000f64270 */
[----:B------:R-:W-:Y:S01]  /*4130*/  @P5 STG.E.U16 desc[UR50][R12.64], R38 ;  /* 0x000000260c005986 */ /* 0x000fe2000c101532 */
[--C-:B------:R-:W-:Y:S01]  /*4140*/  IMAD.X R7, R7, 0x1, R51.reuse, P4 ;  /* 0x0000000107077824 */ /* 0x100fe200020e0633 */
[CC--:B--2---:R-:W-:Y:S02]  /*4150*/  IADD3 R10, P5, R8.reuse, R49.reuse, RZ ;  /* 0x00000031080a7210 */ /* 0x0c4fe40007fbe0ff */
[----:B------:R-:W-:Y:S02]  /*4160*/  IADD3 R20, P4, R8, R58, RZ ;  /* 0x0000003a08147210 */ /* 0x000fe40007f9e0ff */
[----:B------:R1:W-:Y:S01]  /*4170*/  @P2 STG.E.U16 desc[UR50][R6.64], R39 ;  /* 0x0000002706002986 */ /* 0x0003e2000c101532 */
[----:B------:R-:W-:Y:S01]  /*4180*/  ISETP.GT.AND P2, PT, R3, RZ, P1 ;  /* 0x000000ff0300720c */ /* 0x000fe20000f44270 */
[--C-:B------:R-:W-:Y:S01]  /*4190*/  IMAD.X R11, R9, 0x1, R51.reuse, P5 ;  /* 0x00000001090b7824 */ /* 0x100fe200028e0633 */
[----:B------:R-:W-:Y:S01]  /*41a0*/  ISETP.GT.AND P5, PT, R3, RZ, P0 ;  /* 0x000000ff0300720c */ /* 0x000fe200007a4270 */
[----:B------:R-:W-:Y:S01]  /*41b0*/  IMAD.X R21, R9, 0x1, R51, P4 ;  /* 0x0000000109157824 */ /* 0x000fe200020e0633 */
[----:B0-----:R-:W-:-:S02]  /*41c0*/  IADD3 R4, P4, R14, R49, RZ ;  /* 0x000000310e047210 */ /* 0x001fc40007f9e0ff */
[----:B------:R-:W-:Y:S02]  /*41d0*/  F2FP.F16.F32.PACK_AB R27, RZ, R27 ;  /* 0x0000001bff1b723e */ /* 0x000fe400000000ff */
[----:B------:R-:W-:Y:S01]  /*41e0*/  F2FP.F16.F32.PACK_AB R28, RZ, R28 ;  /* 0x0000001cff1c723e */ /* 0x000fe200000000ff */
[--C-:B------:R-:W-:Y:S01]  /*41f0*/  IMAD.X R5, R15, 0x1, R51.reuse, P4 ;  /* 0x000000010f057824 */ /* 0x100fe200020e0633 */
[----:B------:R-:W-:Y:S02]  /*4200*/  F2FP.F16.F32.PACK_AB R29, RZ, R29 ;  /* 0x0000001dff1d723e */ /* 0x000fe400000000ff */
[----:B-1----:R-:W-:Y:S01]  /*4210*/  IADD3 R6, P4, R14, R58, RZ ;  /* 0x0000003a0e067210 */ /* 0x002fe20007f9e0ff */
[----:B------:R0:W-:Y:S01]  /*4220*/  @P2 STG.E.U16 desc[UR50][R10.64], R24 ;  /* 0x000000180a002986 */ /* 0x0001e2000c101532 */
[C---:B------:R-:W-:Y:S02]  /*4230*/  ISETP.GT.AND P2, PT, R3.reuse, 0x1, P0 ;  /* 0x000000010300780c */ /* 0x040fe40000744270 */
[----:B------:R-:W-:Y:S01]  /*4240*/  F2FP.F16.F32.PACK_AB R30, RZ, R30 ;  /* 0x0000001eff1e723e */ /* 0x000fe200000000ff */
[----:B------:R-:W-:Y:S01]  /*4250*/  @P3 STG.E.U16 desc[UR50][R20.64], R25 ;  /* 0x0000001914003986 */ /* 0x000fe2000c101532 */
[----:B------:R-:W-:Y:S01]  /*4260*/  ISETP.GT.AND P3, PT, R3, 0x8, P1 ;  /* 0x000000080300780c */ /* 0x000fe20000f64270 */
[----:B------:R-:W-:Y:S01]  /*4270*/  IMAD.X R7, R15, 0x1, R51, P4 ;  /* 0x000000010f077824 */ /* 0x000fe200020e0633 */
[----:B------:R-:W-:Y:S01]  /*4280*/  ISETP.GT.AND P1, PT, R3, 0x9, P1 ;  /* 0x000000090300780c */ /* 0x000fe20000f24270 */
[----:B------:R1:W-:Y:S01]  /*4290*/  @P5 STG.E.U16 desc[UR50][R4.64], R26 ;  /* 0x0000001a04005986 */ /* 0x0003e2000c101532 */
[----:B------:R-:W-:-:S02]  /*42a0*/  IADD3 R12, P5, R8, R59, RZ ;  /* 0x0000003b080c7210 */ /* 0x000fc40007fbe0ff */
[C---:B------:R-:W-:Y:S02]  /*42b0*/  ISETP.GT.AND P4, PT, R3.reuse, 0x8, P0 ;  /* 0x000000080300780c */ /* 0x040fe40000784270 */
[----:B------:R-:W-:Y:S01]  /*42c0*/  ISETP.GT.AND P0, PT, R3, 0x9, P0 ;  /* 0x000000090300780c */ /* 0x000fe20000704270 */
[--C-:B------:R-:W-:Y:S01]  /*42d0*/  IMAD.X R13, R9, 0x1, R51.reuse, P5 ;  /* 0x00000001090d7824 */ /* 0x100fe200028e0633 */
[----:B------:R2:W-:Y:S01]  /*42e0*/  @P2 STG.E.U16 desc[UR50][R6.64], R27 ;  /* 0x0000001b06002986 */ /* 0x0005e2000c101532 */
[-C--:B0-----:R-:W-:Y:S02]  /*42f0*/  IADD3 R10, P5, R14, R60.reuse, RZ ;  /* 0x0000003c0e0a7210 */ /* 0x081fe40007fbe0ff */
[----:B------:R-:W-:Y:S01]  /*4300*/  F2FP.F16.F32.PACK_AB R31, RZ, R31 ;  /* 0x0000001fff1f723e */ /* 0x000fe200000000ff */
[----:B------:R2:W-:Y:S01]  /*4310*/  @P3 STG.E.U16 desc[UR50][R12.64], R28 ;  /* 0x0000001c0c003986 */ /* 0x0005e2000c101532 */
[----:B-1----:R-:W-:Y:S01]  /*4320*/  IADD3 R4, P2, R8, R60, RZ ;  /* 0x0000003c08047210 */ /* 0x002fe20007f5e0ff */
[----:B------:R-:W-:Y:S01]  /*4330*/  IMAD.X R11, R15, 0x1, R51, P5 ;  /* 0x000000010f0b7824 */ /* 0x000fe200028e0633 */
[----:B------:R-:W-:-:S03]  /*4340*/  IADD3 R8, P3, R14, R59, RZ ;  /* 0x0000003b0e087210 */ /* 0x000fc60007f7e0ff */
[--C-:B------:R-:W-:Y:S02]  /*4350*/  IMAD.X R5, R9, 0x1, R51.reuse, P2 ;  /* 0x0000000109057824 */ /* 0x100fe400010e0633 */
[----:B------:R-:W-:-:S03]  /*4360*/  IMAD.X R9, R15, 0x1, R51, P3 ;  /* 0x000000010f097824 */ /* 0x000fc600018e0633 */
[----:B------:R2:W-:Y:S04]  /*4370*/  @P1 STG.E.U16 desc[UR50][R4.64], R29 ;  /* 0x0000001d04001986 */ /* 0x0005e8000c101532 */
[----:B------:R2:W-:Y:S04]  /*4380*/  @P4 STG.E.U16 desc[UR50][R8.64], R30 ;  /* 0x0000001e08004986 */ /* 0x0005e8000c101532 */
[----:B------:R2:W-:Y:S02]  /*4390*/  @P0 STG.E.U16 desc[UR50][R10.64], R31 ;  /* 0x0000001f0a000986 */ /* 0x0005e4000c101532 */
.L_x_74:
[----:B------:R-:W-:Y:S05]  /*43a0*/  BSYNC B0 ;  /* 0x0000000000007941 */ /* 0x000fea0003800000 */
.L_x_28:
[----:B------:R-:W-:Y:S01]  /*43b0*/  IADD3 R16, P0, R16, UR36, RZ ;  /* 0x0000002410107c10 */ /* 0x000fe2000ff1e0ff */
[----:B------:R-:W-:Y:S01]  /*43c0*/  ULDC.64 UR4, c[0x0][0x650] ;  /* 0x0001940000047ab9 */ /* 0x000fe20000000a00 */
[----:B------:R-:W-:Y:S01]  /*43d0*/  PRMT R3, RZ, 0x7610, R3 ;  /* 0x00007610ff037816 */ /* 0x000fe20000000003 */
[----:B-1-34-:R-:W-:Y:S01]  /*43e0*/  IMAD.MOV.U32 R64, RZ, RZ, -0x1 ;  /* 0xffffffffff407424 */ /* 0x01afe200078e00ff */
[----:B------:R-:W-:Y:S01]  /*43f0*/  IADD3.X R17, R17, UR40, RZ, P0, !PT ;  /* 0x0000002811117c10 */ /* 0x000fe200087fe4ff */
[----:B------:R-:W-:Y:S01]  /*4400*/  IMAD.MOV.U32 R63, RZ, RZ, -0x1 ;  /* 0xffffffffff3f7424 */ /* 0x000fe200078e00ff */
[----:B------:R-:W-:-:S04]  /*4410*/  ISETP.GE.U32.AND P0, PT, R16, UR4, PT ;  /* 0x0000000410007c0c */ /* 0x000fc8000bf06070 */
[----:B------:R-:W-:-:S13]  /*4420*/  ISETP.GE.U32.AND.EX P0, PT, R17, UR5, PT, P0 ;  /* 0x0000000511007c0c */ /* 0x000fda000bf06100 */
[----:B------:R-:W-:Y:S05]  /*4430*/  @P0 BRA `(.L_x_75) ;  /* 0x0000000400500947 */ /* 0x000fea0003800000 */
[----:B--2---:R-:W1:Y:S01]  /*4440*/  LDC.64 R10, c[0x0][0x628] ;  /* 0x00018a00ff0a7b82 */ /* 0x004e620000000a00 */
[----:B------:R-:W2:Y:S01]  /*4450*/  S2R R20, SR_CTAID.X ;  /* 0x0000000000147919 */ /* 0x000ea20000002500 */
[----:B------:R-:W-:Y:S02]  /*4460*/  IMAD.MOV.U32 R8, RZ, RZ, R16 ;  /* 0x000000ffff087224 */ /* 0x000fe400078e0010 */
[----:B------:R-:W-:Y:S01]  /*4470*/  IMAD.MOV.U32 R9, RZ, RZ, R17 ;  /* 0x000000ffff097224 */ /* 0x000fe200078e0011 */
[----:B------:R-:W3:Y:S03]  /*4480*/  S2R R21, SR_CTAID.Y ;  /* 0x0000000000157919 */ /* 0x000ee60000002600 */
[----:B------:R-:W4:Y:S08]  /*4490*/  LDC R0, c[0x0][0x630] ;  /* 0x00018c00ff007b82 */ /* 0x000f300000000800 */
[----:B------:R-:W0:Y:S01]  /*44a0*/  LDC.64 R14, c[0x0][0x620] ;  /* 0x00018800ff0e7b82 */ /* 0x000e220000000a00 */
[----:B-1----:R-:W-:-:S04]  /*44b0*/  ISETP.NE.U32.AND P0, PT, R10, RZ, PT ;  /* 0x000000ff0a00720c */ /* 0x002fc80003f05070 */
[----:B------:R-:W-:-:S13]  /*44c0*/  ISETP.NE.AND.EX P0, PT, R11, RZ, PT, P0 ;  /* 0x000000ff0b00720c */ /* 0x000fda0003f05300 */
[----:B0-234-:R-:W-:Y:S05]  /*44d0*/  @!P0 BRA `(.L_x_76) ;  /* 0x0000000000288947 */ /* 0x01dfea0003800000 */
        /* <DEDUP_REMOVED lines=10> */
.L_x_76:
[----:B------:R-:W0:Y:S01]  /*4580*/  LDC.64 R28, c[0x0][0x640] ;  /* 0x00019000ff1c7b82 */ /* 0x000e220000000a00 */
[-CC-:B------:R-:W-:Y:S01]  /*4590*/  SHF.R.U64 R63, R8, R0.reuse, R9.reuse ;  /* 0x00000000083f7219 */ /* 0x180fe20000001209 */
[----:B------:R-:W-:Y:S01]  /*45a0*/  ULDC UR4, c[0x0][0x150] ;  /* 0x0000540000047ab9 */ /* 0x000fe20000000800 */
[----:B------:R-:W-:Y:S02]  /*45b0*/  SHF.R.U32.HI R0, RZ, R0, R9 ;  /* 0x00000000ff007219 */ /* 0x000fe40000011609 */
[----:B------:R-:W-:Y:S02]  /*45c0*/  IADD3 R3, P0, RZ, -R63, RZ ;  /* 0x8000003fff037210 */ /* 0x000fe40007f1e0ff */
[----:B------:R-:W-:Y:S01]  /*45d0*/  I2FP.F32.U32 R7, R20 ;  /* 0x0000001400077245 */ /* 0x000fe20000201000 */
[----:B------:R-:W1:Y:S02]  /*45e0*/  LDC R6, c[0x0][0x618] ;  /* 0x00018600ff067b82 */ /* 0x000e640000000800 */
[----:B------:R-:W-:-:S02]  /*45f0*/  IMAD.X R5, RZ, RZ, ~R0, P0 ;  /* 0x000000ffff057224 */ /* 0x000fc400000e0e00 */
[----:B------:R-:W-:Y:S01]  /*4600*/  FMUL R7, R7, UR4 ;  /* 0x0000000407077c20 */ /* 0x000fe20008400000 */
[----:B------:R-:W-:Y:S01]  /*4610*/  ULDC UR4, c[0x0][0x154] ;  /* 0x0000550000047ab9 */ /* 0x000fe20000000800 */
[-C--:B------:R-:W-:Y:S02]  /*4620*/  IMAD R0, R5, R14.reuse, RZ ;  /* 0x0000000e05007224 */ /* 0x080fe400078e02ff */
[----:B------:R-:W2:Y:S01]  /*4630*/  LDC R8, c[0x0][0x608] ;  /* 0x00018200ff087b82 */ /* 0x000ea20000000800 */
[C---:B------:R-:W-:Y:S01]  /*4640*/  IMAD.WIDE.U32 R4, R3.reuse, R14, R16 ;  /* 0x0000000e03047225 */ /* 0x040fe200078e0010 */
[----:B------:R-:W3:Y:S03]  /*4650*/  F2I.U32.TRUNC.NTZ R7, R7 ;  /* 0x0000000700077305 */ /* 0x000ee6000020f000 */
[----:B------:R-:W-:Y:S01]  /*4660*/  IMAD R3, R3, R15, R0 ;  /* 0x0000000f03037224 */ /* 0x000fe200078e0200 */
[----:B------:R-:W-:-:S02]  /*4670*/  I2FP.F32.U32 R0, R21 ;  /* 0x0000001500007245 */ /* 0x000fc40000201000 */
[----:B------:R-:W4:Y:S01]  /*4680*/  LDC R26, c[0x0][0x658] ;  /* 0x00019600ff1a7b82 */ /* 0x000f220000000800 */
[----:B------:R-:W-:Y:S01]  /*4690*/  IMAD.IADD R3, R5, 0x1, R3 ;  /* 0x0000000105037824 */ /* 0x000fe200078e0203 */
[----:B0-----:R-:W-:Y:S01]  /*46a0*/  ISETP.NE.U32.AND P0, PT, R28, RZ, PT ;  /* 0x000000ff1c00720c */ /* 0x001fe20003f05070 */
[----:B------:R-:W-:-:S03]  /*46b0*/  FMUL R0, R0, UR4 ;  /* 0x0000000400007c20 */ /* 0x000fc60008400000 */
[----:B------:R-:W-:Y:S01]  /*46c0*/  ISETP.NE.AND.EX P0, PT, R29, RZ, PT, P0 ;  /* 0x000000ff1d00720c */ /* 0x000fe20003f05300 */
[----:B------:R0:W0:Y:S01]  /*46d0*/  F2I.U32.TRUNC.NTZ R14, R0 ;  /* 0x00000000000e7305 */ /* 0x000022000020f000 */
[----:B------:R-:W0:Y:S01]  /*46e0*/  LDC R9, c[0x0][0x144] ;  /* 0x00005100ff097b82 */ /* 0x000e220000000800 */
[-C--:B-1----:R-:W-:Y:S01]  /*46f0*/  SHF.R.U64 R10, R4, R6.reuse, R3 ;  /* 0x00000006040a7219 */ /* 0x082fe20000001203 */
[----:B---3--:R-:W-:Y:S01]  /*4700*/  IMAD.MOV R7, RZ, RZ, -R7 ;  /* 0x000000ffff077224 */ /* 0x008fe200078e0a07 */
[----:B------:R-:W-:-:S05]  /*4710*/  SHF.R.U32.HI R3, RZ, R6, R3 ;  /* 0x00000006ff037219 */ /* 0x000fca0000011603 */
[----:B------:R-:W1:Y:S01]  /*4720*/  LDC R24, c[0x0][0x148] ;  /* 0x00005200ff187b82 */ /* 0x000e620000000800 */
[-CC-:B--2---:R-:W-:Y:S02]  /*4730*/  SHF.R.U64 R12, R10, R8.reuse, R3.reuse ;  /* 0x000000080a0c7219 */ /* 0x184fe40000001203 */
[----:B------:R-:W-:-:S05]  /*4740*/  SHF.R.U32.HI R3, RZ, R8, R3 ;  /* 0x00000008ff037219 */ /* 0x000fca0000011603 */
[----:B------:R-:W2:Y:S01]  /*4750*/  LDC R15, c[0x0][0x600] ;  /* 0x00018000ff0f7b82 */ /* 0x000ea20000000800 */
[-CC-:B----4-:R-:W-:Y:S02]  /*4760*/  SHF.R.U64 R13, R12, R26.reuse, R3.reuse ;  /* 0x0000001a0c0d7219 */ /* 0x190fe40000001203 */
[----:B------:R-:W-:-:S03]  /*4770*/  SHF.R.U32.HI R5, RZ, R26, R3 ;  /* 0x0000001aff057219 */ /* 0x000fc60000011603 */
[----:B------:R-:W-:Y:S02]  /*4780*/  IMAD.MOV.U32 R4, RZ, RZ, R13 ;  /* 0x000000ffff047224 */ /* 0x000fe400078e000d */
[----:B------:R-:W3:Y:S01]  /*4790*/  LDC R27, c[0x0][0x648] ;  /* 0x00019200ff1b7b82 */ /* 0x000ee20000000800 */
[----:B0-----:R-:W-:-:S07]  /*47a0*/  IMAD R25, R9, R7, R20 ;  /* 0x0000000709197224 */ /* 0x001fce00078e0214 */
[----:B------:R-:W0:Y:S08]  /*47b0*/  LDC R30, c[0x0][0x638] ;  /* 0x00018e00ff1e7b82 */ /* 0x000e300000000800 */
[----:B------:R-:W4:Y:S01]  /*47c0*/  LDC R31, c[0x0][0x610] ;  /* 0x00018400ff1f7b82 */ /* 0x000f220000000800 */
[----:B-1----:R-:W-:Y:S05]  /*47d0*/  @!P0 BRA `(.L_x_77) ;  /* 0x0000000000288947 */ /* 0x002fea0003800000 */
        /* <DEDUP_REMOVED lines=10> */
.L_x_77:
[----:B------:R-:W-:Y:S01]  /*4880*/  ISETP.NE.AND P0, PT, R2, 0x1, PT ;  /* 0x000000010200780c */ /* 0x000fe20003f05270 */
[----:B------:R-:W-:Y:S01]  /*4890*/  IMAD.MOV R14, RZ, RZ, -R14 ;  /* 0x000000ffff0e7224 */ /* 0x000fe200078e0a0e */
[----:B---3--:R-:W-:Y:S01]  /*48a0*/  SHF.R.U64 R0, R4, R27, R5 ;  /* 0x0000001b04007219 */ /* 0x008fe20000001205 */
[----:B--2---:R-:W-:Y:S01]  /*48b0*/  VIADD R5, R15, 0xffffffff ;  /* 0xffffffff0f057836 */ /* 0x004fe20000000000 */
[----:B------:R-:W-:-:S03]  /*48c0*/  LOP3.LUT R3, R12, R57, RZ, 0xc0, !PT ;  /* 0x000000390c037212 */ /* 0x000fc600078ec0ff */
[----:B------:R-:W-:Y:S01]  /*48d0*/  IMAD.MOV R4, RZ, RZ, -R0 ;  /* 0x000000ffff047224 */ /* 0x000fe200078e0a00 */
[----:B------:R-:W-:Y:S01]  /*48e0*/  LOP3.LUT R10, R10, R5, RZ, 0xc0, !PT ;  /* 0x000000050a0a7212 */ /* 0x000fe200078ec0ff */
[----:B------:R-:W-:Y:S02]  /*48f0*/  IMAD R0, R52, R0, R3 ;  /* 0x0000000034007224 */ /* 0x000fe400078e0203 */
[----:B0-----:R-:W-:Y:S02]  /*4900*/  IMAD R3, R4, R30, R13 ;  /* 0x0000001e04037224 */ /* 0x001fe400078e020d */
[----:B------:R-:W-:Y:S02]  /*4910*/  @P0 IMAD R25, R24, R14, R21 ;  /* 0x0000000e18190224 */ /* 0x000fe400078e0215 */
[----:B------:R-:W-:Y:S02]  /*4920*/  IMAD R5, R3, R15, R10 ;  /* 0x0000000f03057224 */ /* 0x000fe400078e020a */
[----:B----4-:R-:W-:-:S02]  /*4930*/  IMAD R0, R0, R31, R25 ;  /* 0x0000001f00007224 */ /* 0x010fc400078e0219 */
[----:B------:R-:W-:-:S03]  /*4940*/  IMAD.MOV.U32 R4, RZ, RZ, 0x1 ;  /* 0x00000001ff047424 */ /* 0x000fc600078e00ff */
[----:B------:R-:W-:Y:S02]  /*4950*/  SEL R64, R5, R0, !P0 ;  /* 0x0000000005407207 */ /* 0x000fe40004000000 */
[----:B------:R-:W-:Y:S02]  /*4960*/  PRMT R3, R4, 0x7610, R3 ;  /* 0x0000761004037816 */ /* 0x000fe40000000003 */
[----:B------:R-:W-:-:S07]  /*4970*/  SEL R0, R0, R5, !P0 ;  /* 0x0000000500007207 */ /* 0x000fce0004000000 */
.L_x_75:
[----:B------:R-:W-:Y:S01]  /*4980*/  UIADD3 UR39, UR43, UR39, URZ ;  /* 0x000000272b277290 */ /* 0x000fe2000fffe03f */
[----:B------:R-:W-:Y:S01]  /*4990*/  LOP3.LUT P0, RZ, R3, 0xff, RZ, 0xc0, !PT ;  /* 0x000000ff03ff7812 */ /* 0x000fe2000780c0ff */
[----:B------:R-:W-:Y:S02]  /*49a0*/  IMAD.MOV.U32 R65, RZ, RZ, R0 ;  /* 0x000000ffff417224 */ /* 0x000fe400078e0000 */
[----:B------:R-:W-:Y:S02]  /*49b0*/  USHF.R.U32.HI UR4, URZ, 0x2, UR39 ;  /* 0x000000023f047899 */ /* 0x000fe40008011627 */
[----:B------:R-:W-:Y:S02]  /*49c0*/  UISETP.GT.U32.AND UP1, UPT, UR39, 0x3, UPT ;  /* 0x000000032700788c */ /* 0x000fe4000bf24070 */
[----:B------:R-:W-:Y:S02]  /*49d0*/  ULOP3.LUT UR4, UR4, 0x1, URZ, 0xc0, !UPT ;  /* 0x0000000104047892 */ /* 0x000fe4000f8ec03f */
[----:B------:R-:W-:-:S02]  /*49e0*/  UISETP.LT.U32.AND UP1, UPT, UR43, 0x4, UP1 ;  /* 0x000000042b00788c */ /* 0x000fc40008f21070 */
[----:B------:R-:W-:Y:S02]  /*49f0*/  UISETP.NE.U32.AND UP0, UPT, UR4, 0x1, UPT ;  /* 0x000000010400788c */ /* 0x000fe4000bf05070 */
[----:B------:R-:W-:Y:S02]  /*4a00*/  USEL UR5, URZ, 0x1, !UP1 ;  /* 0x000000013f057887 */ /* 0x000fe4000c800000 */
[----:B------:R-:W-:Y:S02]  /*4a10*/  UISETP.GT.U32.AND UP0, UPT, UR43, 0x3, !UP0 ;  /* 0x000000032b00788c */ /* 0x000fe4000c704070 */
[----:B------:R-:W-:Y:S02]  /*4a20*/  ULOP3.LUT UR39, UR39, 0x3, URZ, 0xc0, !UPT ;  /* 0x0000000327277892 */ /* 0x000fe4000f8ec03f */
[----:B------:R-:W-:-:S04]  /*4a30*/  USEL UR4, URZ, 0x1, !UP0 ;  /* 0x000000013f047887 */ /* 0x000fc8000c000000 */
[----:B------:R-:W-:Y:S01]  /*4a40*/  ULOP3.LUT UR38, UR4, UR38, UR5, 0x96, !UPT ;  /* 0x0000002604267292 */ /* 0x000fe2000f8e9605 */
[----:B------:R-:W-:Y:S11]  /*4a50*/  @P0 BRA `(.L_x_78) ;  /* 0xffffffc400fc0947 */ /* 0x000ff6000383ffff */
[----:B------:R-:W-:Y:S05]  /*4a60*/  EXIT ;  /* 0x000000000000794d */ /* 0x000fea0003800000 */
.L_x_3:
        /* <DEDUP_REMOVED lines=26> */
.L_x_80:
[--C-:B------:R-:W-:Y:S01]  /*4c10*/  SHF.R.U64 R14, R12, R20, R13.reuse ;  /* 0x000000140c0e7219 */ /* 0x100fe2000000120d */
[----:B------:R-:W0:Y:S01]  /*4c20*/  LDC R24, c[0x0][0x618] ;  /* 0x00018600ff187b82 */ /* 0x000e220000000800 */
[----:B------:R-:W-:Y:S01]  /*4c30*/  I2FP.F32.U32 R8, R6 ;  /* 0x0000000600087245 */ /* 0x000fe20000201000 */
[----:B------:R-:W-:Y:S01]  /*4c40*/  ULDC UR4, c[0x0][0x150] ;  /* 0x0000540000047ab9 */ /* 0x000fe20000000800 */
[----:B------:R-:W-:Y:S02]  /*4c50*/  SHF.R.U32.HI R7, RZ, R20, R13 ;  /* 0x00000014ff077219 */ /* 0x000fe4000001160d */
[----:B------:R-:W-:Y:S01]  /*4c60*/  IADD3 R11, P0, RZ, -R14, RZ ;  /* 0x8000000eff0b7210 */ /* 0x000fe20007f1e0ff */
[----:B------:R-:W-:Y:S01]  /*4c70*/  FMUL R13, R8, UR4 ;  /* 0x00000004080d7c20 */ /* 0x000fe20008400000 */
[----:B------:R-:W-:Y:S01]  /*4c80*/  ULDC UR4, c[0x0][0x154] ;  /* 0x0000550000047ab9 */ /* 0x000fe20000000800 */
[----:B------:R-:W1:Y:S02]  /*4c90*/  LDC.64 R26, c[0x0][0x640] ;  /* 0x00019000ff1a7b82 */ /* 0x000e640000000a00 */
[----:B------:R-:W-:-:S02]  /*4ca0*/  IMAD.X R7, RZ, RZ, ~R7, P0 ;  /* 0x000000ffff077224 */ /* 0x000fc400000e0e07 */
[----:B------:R-:W2:Y:S01]  /*4cb0*/  F2I.U32.TRUNC.NTZ R13, R13 ;  /* 0x0000000d000d7305 */ /* 0x000ea2000020f000 */
[----:B------:R-:W-:-:S03]  /*4cc0*/  IMAD.WIDE.U32 R8, R11, R22, R16 ;  /* 0x000000160b087225 */ /* 0x000fc600078e0010 */
[----:B------:R-:W3:Y:S01]  /*4cd0*/  LDC R15, c[0x0][0x144] ;  /* 0x00005100ff0f7b82 */ /* 0x000ee20000000800 */
[----:B------:R-:W-:-:S04]  /*4ce0*/  IMAD R10, R7, R22, RZ ;  /* 0x00000016070a7224 */ /* 0x000fc800078e02ff */
[----:B------:R-:W-:Y:S02]  /*4cf0*/  IMAD R7, R11, R23, R10 ;  /* 0x000000170b077224 */ /* 0x000fe400078e020a */
[----:B------:R-:W-:Y:S01]  /*4d00*/  IMAD.MOV.U32 R10, RZ, RZ, -0x1 ;  /* 0xffffffffff0a7424 */ /* 0x000fe200078e00ff */
[----:B------:R-:W4:Y:S01]  /*4d10*/  LDC R20, c[0x0][0x608] ;  /* 0x00018200ff147b82 */ /* 0x000f220000000800 */
[----:B------:R-:W-:Y:S01]  /*4d20*/  IMAD.IADD R7, R9, 0x1, R7 ;  /* 0x0000000109077824 */ /* 0x000fe200078e0207 */
[----:B------:R-:W-:-:S04]  /*4d30*/  I2FP.F32.U32 R9, R3 ;  /* 0x0000000300097245 */ /* 0x000fc80000201000 */
[-C--:B0-----:R-:W-:Y:S01]  /*4d40*/  SHF.R.U64 R12, R8, R24.reuse, R7 ;  /* 0x00000018080c7219 */ /* 0x081fe20000001207 */
[----:B--2---:R-:W-:Y:S01]  /*4d50*/  IMAD.MOV R8, RZ, RZ, -R13 ;  /* 0x000000ffff087224 */ /* 0x004fe200078e0a0d */
[----:B------:R-:W0:Y:S01]  /*4d60*/  LDC R11, c[0x0][0x658] ;  /* 0x00019600ff0b7b82 */ /* 0x000e220000000800 */
[----:B-1----:R-:W-:Y:S01]  /*4d70*/  ISETP.NE.U32.AND P0, PT, R26, RZ, PT ;  /* 0x000000ff1a00720c */ /* 0x002fe20003f05070 */
[----:B------:R-:W-:Y:S01]  /*4d80*/  FMUL R9, R9, UR4 ;  /* 0x0000000409097c20 */ /* 0x000fe20008400000 */
[----:B------:R-:W-:Y:S02]  /*4d90*/  SHF.R.U32.HI R7, RZ, R24, R7 ;  /* 0x00000018ff077219 */ /* 0x000fe40000011607 */
[----:B------:R-:W-:-:S03]  /*4da0*/  ISETP.NE.AND.EX P0, PT, R27, RZ, PT, P0 ;  /* 0x000000ff1b00720c */ /* 0x000fc60003f05300 */
[----:B------:R-:W1:Y:S01]  /*4db0*/  LDC R22, c[0x0][0x148] ;  /* 0x00005200ff167b82 */ /* 0x000e620000000800 */
[----:B---3--:R-:W-:Y:S02]  /*4dc0*/  IMAD R23, R15, R8, R6 ;  /* 0x000000080f177224 */ /* 0x008fe400078e0206 */
[----:B------:R-:W-:-:S05]  /*4dd0*/  IMAD.MOV.U32 R8, RZ, RZ, 0x1 ;  /* 0x00000001ff087424 */ /* 0x000fca00078e00ff */
[----:B------:R-:W2:Y:S01]  /*4de0*/  LDC R21, c[0x0][0x600] ;  /* 0x00018000ff157b82 */ /* 0x000ea20000000800 */
[-CC-:B----4-:R-:W-:Y:S02]  /*4df0*/  SHF.R.U64 R15, R12, R20.reuse, R7.reuse ;  /* 0x000000140c0f7219 */ /* 0x190fe40000001207 */
[----:B------:R-:W-:Y:S02]  /*4e00*/  SHF.R.U32.HI R6, RZ, R20, R7 ;  /* 0x00000014ff067219 */ /* 0x000fe40000011607 */
[----:B------:R3:W4:Y:S03]  /*4e10*/  F2I.U32.TRUNC.NTZ R20, R9 ;  /* 0x0000000900147305 */ /* 0x000726000020f000 */
[----:B------:R-:W1:Y:S01]  /*4e20*/  LDC R25, c[0x0][0x648] ;  /* 0x00019200ff197b82 */ /* 0x000e620000000800 */
[-C--:B0-----:R-:W-:Y:S02]  /*4e30*/  SHF.R.U64 R19, R15, R11.reuse, R6 ;  /* 0x0000000b0f137219 */ /* 0x081fe40000001206 */
[----:B------:R-:W-:-:S02]  /*4e40*/  SHF.L.U32 R10, R10, R11, RZ ;  /* 0x0000000b0a0a7219 */ /* 0x000fc400000006ff */
[-C--:B------:R-:W-:Y:S01]  /*4e50*/  SHF.R.U32.HI R7, RZ, R11.reuse, R6 ;  /* 0x0000000bff077219 */ /* 0x080fe20000011606 */
[----:B------:R-:W-:Y:S01]  /*4e60*/  IMAD.MOV.U32 R6, RZ, RZ, R19 ;  /* 0x000000ffff067224 */ /* 0x000fe200078e0013 */
[----:B------:R-:W-:Y:S01]  /*4e70*/  SHF.L.U32 R24, R8, R11, RZ ;  /* 0x0000000b08187219 */ /* 0x000fe200000006ff */
[----:B------:R-:W0:Y:S01]  /*4e80*/  LDC R28, c[0x0][0x638] ;  /* 0x00018e00ff1c7b82 */ /* 0x000e220000000800 */
[----:B------:R-:W-:-:S07]  /*4e90*/  LOP3.LUT R30, RZ, R10, RZ, 0x33, !PT ;  /* 0x0000000aff1e7212 */ /* 0x000fce00078e33ff */
[----:B------:R-:W0:Y:S01]  /*4ea0*/  LDC R29, c[0x0][0x610] ;  /* 0x00018400ff1d7b82 */ /* 0x000e220000000800 */
[----:B---34-:R-:W-:Y:S05]  /*4eb0*/  @!P0 BRA `(.L_x_81) ;  /* 0x0000000000288947 */ /* 0x018fea0003800000 */
[----:B------:R-:W3:Y:S02]  /*4ec0*/  LDC R6, c[0x0][0x64c] ;  /* 0x00019300ff067b82 */ /* 0x000ee40000000800 */
[----:B---3--:R-:W-:-:S05]  /*4ed0*/  IADD3 R11, P0, R19, R6, RZ ;  /* 0x00000006130b7210 */ /* 0x008fca0007f1e0ff */
        /* <DEDUP_REMOVED lines=8> */
.L_x_81:
[----:B------:R-:W-:Y:S01]  /*4f60*/  ISETP.NE.AND P0, PT, R2, 0x1, PT ;  /* 0x000000010200780c */ /* 0x000fe20003f05270 */
[----:B--2---:R-:W-:Y:S01]  /*4f70*/  VIADD R9, R21, 0xffffffff ;  /* 0xffffffff15097836 */ /* 0x004fe20000000000 */
[----:B-1----:R-:W-:Y:S01]  /*4f80*/  SHF.R.U64 R7, R6, R25, R7 ;  /* 0x0000001906077219 */ /* 0x002fe20000001207 */
[----:B------:R-:W-:Y:S01]  /*4f90*/  IMAD.MOV R20, RZ, RZ, -R20 ;  /* 0x000000ffff147224 */ /* 0x000fe200078e0a14 */
[----:B------:R-:W-:Y:S02]  /*4fa0*/  LOP3.LUT R6, R15, R30, RZ, 0xc0, !PT ;  /* 0x0000001e0f067212 */ /* 0x000fe400078ec0ff */
[----:B------:R-:W-:Y:S01]  /*4fb0*/  LOP3.LUT R12, R12, R9, RZ, 0xc0, !PT ;  /* 0x000000090c0c7212 */ /* 0x000fe200078ec0ff */
[----:B------:R-:W-:Y:S02]  /*4fc0*/  IMAD.MOV R8, RZ, RZ, -R7 ;  /* 0x000000ffff087224 */ /* 0x000fe400078e0a07 */
[----:B------:R-:W-:Y:S02]  /*4fd0*/  IMAD R6, R24, R7, R6 ;  /* 0x0000000718067224 */ /* 0x000fe400078e0206 */
[----:B------:R-:W-:-:S02]  /*4fe0*/  IMAD.MOV.U32 R9, RZ, RZ, 0x1 ;  /* 0x00000001ff097424 */ /* 0x000fc400078e00ff */
[----:B------:R-:W-:Y:S02]  /*4ff0*/  @P0 IMAD R23, R22, R20, R3 ;  /* 0x0000001416170224 */ /* 0x000fe400078e0203 */
[----:B0-----:R-:W-:Y:S02]  /*5000*/  IMAD R3, R8, R28, R19 ;  /* 0x0000001c08037224 */ /* 0x001fe400078e0213 */
[----:B------:R-:W-:Y:S02]  /*5010*/  IMAD R13, R6, R29, R23 ;  /* 0x0000001d060d7224 */ /* 0x000fe400078e0217 */
[----:B------:R-:W-:Y:S02]  /*5020*/  IMAD R6, R3, R21, R12 ;  /* 0x0000001503067224 */ /* 0x000fe400078e020c */
[----:B------:R-:W-:-:S03]  /*5030*/  IMAD.MOV.U32 R8, RZ, RZ, R14 ;  /* 0x000000ffff087224 */ /* 0x000fc600078e000e */
[----:B------:R-:W-:Y:S02]  /*5040*/  SEL R20, R6, R13, !P0 ;  /* 0x0000000d06147207 */ /* 0x000fe40004000000 */
[----:B------:R-:W-:-:S07]  /*5050*/  SEL R13, R13, R6, !P0 ;  /* 0x000000060d0d7207 */ /* 0x000fce0004000000 */
.L_x_79:
[----:B------:R-:W-:-:S08]  /*5060*/  NOP ;  /* 0x0000000000007918 */ /* 0x000fd00000000000 */
[----:B------:R-:W0:-:S00]  /*5070*/  USETMAXREG.DEALLOC.CTAPOOL 0x28 ;  /* 0x00000028000079c8 */ /* 0x000e0000080e0500 */
[----:B0-----:R-:W-:-:S13]  /*5080*/  ISETP.NE.AND P0, PT, R0, RZ, PT ;  /* 0x000000ff0000720c */ /* 0x001fda0003f05270 */
[----:B------:R-:W-:Y:S05]  /*5090*/  @P0 EXIT ;  /* 0x000000000000094d */ /* 0x000fea0003800000 */
[----:B------:R-:W-:Y:S01]  /*50a0*/  LOP3.LUT P0, RZ, R9, 0xff, RZ, 0xc0, !PT ;  /* 0x000000ff09ff7812 */ /* 0x000fe2000780c0ff */
[----:B------:R-:W-:Y:S02]  /*50b0*/  IMAD.MOV.U32 R0, RZ, RZ, 0x1 ;  /* 0x00000001ff007424 */ /* 0x000fe400078e00ff */
[----:B------:R-:W-:-:S10]  /*50c0*/  IMAD.MOV.U32 R3, RZ, RZ, RZ ;  /* 0x000000ffff037224 */ /* 0x000fd400078e00ff */
[----:B------:R-:W-:Y:S05]  /*50d0*/  @!P0 BRA `(.L_x_82) ;  /* 0x0000000c001c8947 */ /* 0x000fea0003800000 */
[----:B------:R-:W0:Y:S01]  /*50e0*/  LDC R0, c[0x0][0x28c] ;  /* 0x0000a300ff007b82 */ /* 0x000e220000000800 */
[----:B------:R-:W-:Y:S01]  /*50f0*/  LOP3.LUT P0, RZ, R4, 0x1f, RZ, 0xc0, !PT ;  /* 0x0000001f04ff7812 */ /* 0x000fe2000780c0ff */
[----:B------:R-:W-:Y:S01]  /*5100*/  ULDC UR5, c[0x0][0x658] ;  /* 0x0001960000057ab9 */ /* 0x000fe20000000800 */
[----:B------:R-:W-:Y:S01]  /*5110*/  UMOV UR6, 0xffffffff ;  /* 0xffffffff00067882 */ /* 0x000fe20000000000 */
[----:B------:R-:W-:Y:S01]  /*5120*/  BSSY B0, `(.L_x_82) ;  /* 0x00000c2000007945 */ /* 0x000fe20003800000 */
[----:B------:R-:W-:Y:S01]  /*5130*/  USHF.L.U32 UR6, UR6, UR5, URZ ;  /* 0x0000000506067299 */ /* 0x000fe2000800063f */
[C---:B------:R-:W-:Y:S01]  /*5140*/  ISETP.NE.AND P2, PT, R5.reuse, RZ, PT ;  /* 0x000000ff0500720c */ /* 0x040fe20003f45270 */
[----:B------:R-:W-:Y:S01]  /*5150*/  IMAD.MOV.U32 R11, RZ, RZ, 0x1 ;  /* 0x00000001ff0b7424 */ /* 0x000fe200078e00ff */
[----:B------:R-:W-:Y:S01]  /*5160*/  ISETP.NE.OR P0, PT, R5, RZ, !P0 ;  /* 0x000000ff0500720c */ /* 0x000fe20004705670 */
[----:B------:R-:W-:Y:S01]  /*5170*/  ULDC UR4, c[0x0][0x600] ;  /* 0x0001800000047ab9 */ /* 0x000fe20000000800 */
[----:B------:R-:W-:Y:S01]  /*5180*/  LOP3.LUT R19, R18, 0x2, RZ, 0xfc, !PT ;  /* 0x0000000212137812 */ /* 0x000fe200078efcff */
[----:B------:R-:W-:Y:S01]  /*5190*/  UMOV UR7, 0x1 ;  /* 0x0000000100077882 */ /* 0x000fe20000000000 */
[----:B------:R-:W-:-:S02]  /*51a0*/  UIADD3 UR15, UR4, -0x1, URZ ;  /* 0xffffffff040f7890 */ /* 0x000fc4000fffe03f */
[----:B------:R-:W-:Y:S02]  /*51b0*/  USHF.L.U32 UR17, UR7, UR5, URZ ;  /* 0x0000000507117299 */ /* 0x000fe4000800063f */
[----:B------:R-:W-:Y:S01]  /*51c0*/  ULOP3.LUT UR16, URZ, UR6, URZ, 0x33, !UPT ;  /* 0x000000063f107292 */ /* 0x000fe2000f8e333f */
[----:B------:R-:W-:Y:S01]  /*51d0*/  ULDC.64 UR20, c[0x0][0x198] ;  /* 0x0000660000147ab9 */ /* 0x000fe20000000a00 */
[----:B0-----:R-:W-:-:S05]  /*51e0*/  VIADD R0, R0, 0x3f ;  /* 0x0000003f00007836 */ /* 0x001fca0000000000 */
[----:B------:R-:W-:-:S04]  /*51f0*/  SHF.R.S32.HI R3, RZ, 0x1f, R0 ;  /* 0x0000001fff037819 */ /* 0x000fc80000011400 */
[----:B------:R-:W-:Y:S01]  /*5200*/  LEA.HI R3, R3, R0, RZ, 0x6 ;  /* 0x0000000003037211 */ /* 0x000fe200078f30ff */
[----:B------:R-:W-:-:S03]  /*5210*/  IMAD.MOV.U32 R0, RZ, RZ, 0x1 ;  /* 0x00000001ff007424 */ /* 0x000fc600078e00ff */
[----:B------:R-:W-:Y:S01]  /*5220*/  SHF.R.S32.HI R12, RZ, 0x6, R3 ;  /* 0x00000006ff0c7819 */ /* 0x000fe20000011403 */
[----:B------:R-:W-:-:S04]  /*5230*/  IMAD.MOV.U32 R3, RZ, RZ, RZ ;  /* 0x000000ffff037224 */ /* 0x000fc800078e00ff */
[----:B------:R-:W-:-:S07]  /*5240*/  VIADD R10, R12, 0x1 ;  /* 0x000000010c0a7836 */ /* 0x000fce0000000000 */
.L_x_94:
[----:B------:R-:W-:-:S03]  /*5250*/  UMOV UR4, 0xffffffff ;  /* 0xffffffff00047882 */ /* 0x000fc60000000000 */
[----:B------:R-:W-:Y:S05]  /*5260*/  BRA.DIV UR4, `(.L_x_83) ;  /* 0x0000000e04a47947 */ /* 0x000fea000b800000 */
[----:B------:R-:W-:-:S13]  /*5270*/  ELECT P6, URZ, PT ;  /* 0x00000000003f782f */ /* 0x000fda00038c0000 */
.L_x_105:
[----:B------:R-:W0:Y:S01]  /*5280*/  LDC R4, c[0x0][0x28c] ;  /* 0x0000a300ff047b82 */ /* 0x000e220000000800 */
[----:B------:R-:W-:Y:S01]  /*5290*/  BSSY B1, `(.L_x_84) ;  /* 0x0000037000017945 */ /* 0x000fe20003800000 */
[----:B0-----:R-:W-:-:S13]  /*52a0*/  ISETP.LT.OR P6, PT, R4, 0x1, !P6 ;  /* 0x000000010400780c */ /* 0x001fda00077c1670 */
[----:B------:R-:W-:Y:S05]  /*52b0*/  @P6 BRA `(.L_x_85) ;  /* 0x0000000000d06947 */ /* 0x000fea0003800000 */
[----:B------:R-:W-:Y:S02]  /*52c0*/  IMAD.SHL.U32 R20, R20, 0x10, RZ ;  /* 0x0000001014147824 */ /* 0x000fe400078e00ff */
[----:B------:R-:W-:Y:S02]  /*52d0*/  IMAD R13, R13, 0x180, RZ ;  /* 0x000001800d0d7824 */ /* 0x000fe400078e02ff */
[----:B------:R-:W-:Y:S02]  /*52e0*/  IMAD.MOV.U32 R21, RZ, RZ, RZ ;  /* 0x000000ffff157224 */ /* 0x000fe400078e00ff */
[----:B------:R-:W-:Y:S02]  /*52f0*/  IMAD.MOV.U32 R4, RZ, RZ, R10 ;  /* 0x000000ffff047224 */ /* 0x000fe400078e000a */
[----:B------:R-:W-:Y:S02]  /*5300*/  IMAD.MOV.U32 R5, RZ, RZ, R0 ;  /* 0x000000ffff057224 */ /* 0x000fe400078e0000 */
[----:B------:R-:W-:-:S07]  /*5310*/  IMAD.MOV.U32 R6, RZ, RZ, R3 ;  /* 0x000000ffff067224 */ /* 0x000fce00078e0003 */
.L_x_89:
[----:B------:R-:W0:Y:S01]  /*5320*/  S2R R14, SR_CgaCtaId ;  /* 0x00000000000e7919 */ /* 0x000e220000008800 */
[----:B------:R-:W-:Y:S01]  /*5330*/  MOV R7, 0x400 ;  /* 0x0000040000077802 */ /* 0x000fe20000000f00 */
[----:B------:R-:W1:Y:S03]  /*5340*/  @!P2 LDC R9, c[0x0][0x500] ;  /* 0x00014000ff09ab82 */ /* 0x000e660000000800 */
[----:B0-----:R-:W-:Y:S02]  /*5350*/  LEA R15, R14, R7, 0x18 ;  /* 0x000000070e0f7211 */ /* 0x001fe400078ec0ff */
[----:B------:R-:W-:-:S03]  /*5360*/  SHF.L.U32 R7, R5, 0x1f, RZ ;  /* 0x0000001f05077819 */ /* 0x000fc600000006ff */
[----:B------:R-:W-:-:S04]  /*5370*/  IMAD R14, R6, 0x8, R15 ;  /* 0x00000008060e7824 */ /* 0x000fc800078e020f */
[----:B------:R-:W0:Y:S02]  /*5380*/  SYNCS.PHASECHK.TRANS64.TRYWAIT P1, [R14+URZ+0x20], R7 ;  /* 0x000020070e0075a7 */ /* 0x000e24000802017f */
[----:B01----:R-:W-:Y:S05]  /*5390*/  @!P1 BRA `(.L_x_86) ;  /* 0x0000000c00789947 */ /* 0x003fea0003800000 */
.L_x_106:
[----:B0-----:R-:W-:Y:S01]  /*53a0*/  PRMT R7, R19, 0x9910, RZ ;  /* 0x0000991013077816 */ /* 0x001fe200000000ff */
[----:B------:R0:W-:Y:S03]  /*53b0*/  @!P2 SYNCS.ARRIVE.TRANS64 RZ, [R14+URZ], R9 ;  /* 0x000000090effa9a7 */ /* 0x0001e6000800003f */
[----:B------:R-:W-:-:S13]  /*53c0*/  ISETP.NE.AND P1, PT, R7, 0x2, PT ;  /* 0x000000020700780c */ /* 0x000fda0003f25270 */
[----:B0-----:R-:W-:Y:S05]  /*53d0*/  @P1 BRA `(.L_x_87) ;  /* 0x0000000000041947 */ /* 0x001fea0003800000 */
[----:B------:R-:W-:Y:S01]  /*53e0*/  BPT.TRAP 0x1 ;  /* 0x000000040000795c */ /* 0x000fe20000300000 */
.L_x_87:
[----:B------:R-:W-:Y:S05]  /*53f0*/  @P0 BRA `(.L_x_88) ;  /* 0x0000000000040947 */ /* 0x000fea0003800000 */
[----:B------:R-:W-:Y:S01]  /*5400*/  BPT.TRAP 0x1 ;  /* 0x000000040000795c */ /* 0x000fe20000300000 */
.L_x_88:
[--C-:B------:R-:W-:Y:S01]  /*5410*/  IMAD R7, R6, 0xc000, R15.reuse ;  /* 0x0000c00006077824 */ /* 0x100fe200078e020f */
[----:B------:R-:W-:Y:S01]  /*5420*/  R2UR UR9, R14 ;  /* 0x000000000e0972ca */ /* 0x000fe200000e0000 */
[----:B------:R-:W-:Y:S01]  /*5430*/  IMAD R15, R6, 0x800, R15 ;  /* 0x00000800060f7824 */ /* 0x000fe200078e020f */
[----:B------:R-:W-:Y:S01]  /*5440*/  UIADD3 UR4, UP0, UR20, 0xf0, URZ ;  /* 0x000000f014047890 */ /* 0x000fe2000ff1e03f */
[----:B------:R-:W-:Y:S01]  /*5450*/  VIADD R4, R4, 0xffffffff ;  /* 0xffffffff04047836 */ /* 0x000fe20000000000 */
[----:B------:R-:W-:Y:S01]  /*5460*/  R2UR UR5, R7 ;  /* 0x00000000070572ca */ /* 0x000fe200000e0000 */
[----:B------:R-:W-:Y:S01]  /*5470*/  UIADD3 UR22, UP1, UR20, 0x1f0, URZ ;  /* 0x000001f014167890 */ /* 0x000fe2000ff3e03f */
[----:B------:R-:W-:Y:S01]  /*5480*/  R2UR UR8, R15 ;  /* 0x000000000f0872ca */ /* 0x000fe200000e0000 */
[----:B------:R-:W-:Y:S01]  /*5490*/  VIADD R6, R6, 0x1 ;  /* 0x0000000106067836 */ /* 0x000fe20000000000 */
[----:B------:R-:W-:Y:S01]  /*54a0*/  R2UR UR11, R13 ;  /* 0x000000000d0b72ca */ /* 0x000fe200000e0000 */
[----:B------:R-:W-:Y:S01]  /*54b0*/  UIADD3.X UR23, URZ, UR21, URZ, UP1, !UPT ;  /* 0x000000153f177290 */ /* 0x000fe20008ffe43f */
[C---:B------:R-:W-:Y:S01]  /*54c0*/  R2UR UR10, R21.reuse ;  /* 0x00000000150a72ca */ /* 0x040fe200000e0000 */
[----:B------:R-:W-:Y:S01]  /*54d0*/  UMOV UR6, 0x0 ;  /* 0x0000000000067882 */ /* 0x000fe20000000000 */
[----:B------:R-:W-:Y:S01]  /*54e0*/  R2UR UR12, R8 ;  /* 0x00000000080c72ca */ /* 0x000fe200000e0000 */
[----:B------:R-:W-:Y:S01]  /*54f0*/  UMOV UR7, 0x10000000 ;  /* 0x1000000000077882 */ /* 0x000fe20000000000 */
[----:B------:R-:W-:Y:S01]  /*5500*/  R2UR UR18, R20 ;  /* 0x00000000141272ca */ /* 0x000fe200000e0000 */
[----:B------:R-:W-:Y:S01]  /*5510*/  VIADD R21, R21, 0x40 ;  /* 0x0000004015157836 */ /* 0x000fe20000000000 */
[----:B------:R-:W-:Y:S01]  /*5520*/  ISETP.GT.AND P3, PT, R4, 0x1, PT ;  /* 0x000000010400780c */ /* 0x000fe20003f64270 */
[----:B------:R-:W-:Y:S01]  /*5530*/  UIADD3 UR13, UR5, 0x100, URZ ;  /* 0x00000100050d7890 */ /* 0x000fe2000fffe03f */
[----:B------:R-:W-:Y:S01]  /*5540*/  ISETP.NE.AND P1, PT, R6, 0x4, PT ;  /* 0x000000040600780c */ /* 0x000fe20003f25270 */
[----:B------:R-:W-:-:S02]  /*5550*/  UIADD3.X UR5, URZ, UR21, URZ, UP0, !UPT ;  /* 0x000000153f057290 */ /* 0x000fc400087fe43f */
[----:B------:R-:W-:Y:S01]  /*5560*/  UIADD3 UR14, UR8, 0x30100, URZ ;  /* 0x00030100080e7890 */ /* 0x000fe2000fffe03f */
[----:B------:R-:W-:Y:S02]  /*5570*/  SEL R14, RZ, 0x1, P1 ;  /* 0x00000001ff0e7807 */ /* 0x000fe40000800000 */
[----:B------:R-:W-:Y:S01]  /*5580*/  UMOV UR8, UR13 ;  /* 0x0000000d00087c82 */ /* 0x000fe20008000000 */
[----:B------:R-:W-:Y:S02]  /*5590*/  SEL R6, R6, RZ, P1 ;  /* 0x000000ff06067207 */ /* 0x000fe40000800000 */
[----:B------:R-:W-:Y:S01]  /*55a0*/  LOP3.LUT R5, R5, R14, RZ, 0x3c, !PT ;  /* 0x0000000e05057212 */ /* 0x000fe200078e3cff */
[----:B------:R0:W-:Y:S02]  /*55b0*/  UTMALDG.3D [UR8], [UR4], desc[UR6] ;  /* 0x00000608040075b4 */ /* 0x0001e40008011000 */
[----:B0-----:R-:W-:Y:S01]  /*55c0*/  UMOV UR8, UR14 ;  /* 0x0000000e00087c82 */ /* 0x001fe20008000000 */
[----:B------:R-:W-:-:S02]  /*55d0*/  UMOV UR11, UR18 ;  /* 0x00000012000b7c82 */ /* 0x000fc40008000000 */
[----:B------:R0:W-:Y:S02]  /*55e0*/  UTMALDG.3D [UR8], [UR22], desc[UR6] ;  /* 0x00000608160075b4 */ /* 0x0001e40008011000 */
[----:B0-----:R-:W-:Y:S05]  /*55f0*/  @P3 BRA `(.L_x_89) ;  /* 0xfffffffc00483947 */ /* 0x001fea000383ffff */
.L_x_85:
[----:B------:R-:W-:Y:S05]  /*5600*/  BSYNC B1 ;  /* 0x0000000000017941 */ /* 0x000fea0003800000 */
.L_x_84:
[----:B------:R-:W-:Y:S01]  /*5610*/  LOP3.LUT P3, RZ, R11, 0xff, RZ, 0xc0, !PT ;  /* 0x000000ff0bff7812 */ /* 0x000fe2000786c0ff */
[----:B------:R-:W-:Y:S01]  /*5620*/  IMAD.IADD R3, R12, 0x1, R3 ;  /* 0x000000010c037824 */ /* 0x000fe200078e0203 */
[----:B------:R-:W-:Y:S01]  /*5630*/  IADD3 R16, P4, R16, UR36, RZ ;  /* 0x0000002410107c10 */ /* 0x000fe2000ff9e0ff */
[----:B------:R-:W-:Y:S01]  /*5640*/  ULDC.64 UR4, c[0x0][0x650] ;  /* 0x0001940000047ab9 */ /* 0x000fe20000000a00 */
[----:B------:R-:W-:Y:S01]  /*5650*/  BSSY B1, `(.L_x_90) ;  /* 0x000006c000017945 */ /* 0x000fe20003800000 */
[----:B------:R-:W-:Y:S01]  /*5660*/  IMAD.MOV.U32 R13, RZ, RZ, -0x1 ;  /* 0xffffffffff0d7424 */ /* 0x000fe200078e00ff */
[----:B------:R-:W-:Y:S01]  /*5670*/  ISETP.GT.U32.AND P1, PT, R3, 0x3, PT ;  /* 0x000000030300780c */ /* 0x000fe20003f24070 */
[----:B------:R-:W-:Y:S01]  /*5680*/  IMAD.MOV.U32 R20, RZ, RZ, -0x1 ;  /* 0xffffffffff147424 */ /* 0x000fe200078e00ff */
[----:B------:R-:W-:Y:S01]  /*5690*/  SHF.R.U32.HI R4, RZ, 0x2, R3 ;  /* 0x00000002ff047819 */ /* 0x000fe20000011603 */
[----:B------:R-:W-:Y:S01]  /*56a0*/  IMAD.MOV.U32 R8, RZ, RZ, -0x1 ;  /* 0xffffffffff087424 */ /* 0x000fe200078e00ff */
[----:B------:R-:W-:-:S02]  /*56b0*/  ISETP.LT.U32.AND P1, PT, R12, 0x4, P1 ;  /* 0x000000040c00780c */ /* 0x000fc40000f21070 */
[----:B------:R-:W-:Y:S01]  /*56c0*/  IADD3.X R17, R17, UR40, RZ, P4, !PT ;  /* 0x0000002811117c10 */ /* 0x000fe2000a7fe4ff */
[----:B------:R-:W0:Y:S01]  /*56d0*/  @P3 S2R R6, SR_CgaCtaId ;  /* 0x0000000000063919 */ /* 0x000e220000008800 */
[----:B------:R-:W-:Y:S02]  /*56e0*/  @P3 MOV R5, 0x400 ;  /* 0x0000040000053802 */ /* 0x000fe40000000f00 */
[----:B------:R-:W-:Y:S02]  /*56f0*/  ISETP.GE.U32.AND P4, PT, R16, UR4, PT ;  /* 0x0000000410007c0c */ /* 0x000fe4000bf86070 */
[----:B------:R-:W-:Y:S02]  /*5700*/  LOP3.LUT R4, R4, 0x1, RZ, 0xc0, !PT ;  /* 0x0000000104047812 */ /* 0x000fe400078ec0ff */
[----:B------:R-:W-:Y:S02]  /*5710*/  LOP3.LUT R3, R3, 0x3, RZ, 0xc0, !PT ;  /* 0x0000000303037812 */ /* 0x000fe400078ec0ff */
[----:B------:R-:W-:-:S02]  /*5720*/  PRMT R11, RZ, 0x7610, R11 ;  /* 0x00007610ff0b7816 */ /* 0x000fc4000000000b */
[----:B0-----:R-:W-:-:S04]  /*5730*/  @P3 LEA R5, R6, R5, 0x18 ;  /* 0x0000000506053211 */ /* 0x001fc800078ec0ff */
[----:B------:R0:W-:Y:S01]  /*5740*/  @P3 SYNCS.ARRIVE.TRANS64.A1T0 RZ, [R5+URZ+0x58], RZ ;  /* 0x000058ff05ff39a7 */ /* 0x0001e2000810003f */
[----:B------:R-:W-:-:S04]  /*5750*/  ISETP.NE.U32.AND P3, PT, R4, 0x1, PT ;  /* 0x000000010400780c */ /* 0x000fc80003f65070 */
[----:B------:R-:W-:Y:S02]  /*5760*/  ISETP.GT.U32.AND P3, PT, R12, 0x3, !P3 ;  /* 0x000000030c00780c */ /* 0x000fe40005f64070 */
[----:B0-----:R-:W-:Y:S02]  /*5770*/  SEL R5, RZ, 0x1, !P1 ;  /* 0x00000001ff057807 */ /* 0x001fe40004800000 */
[----:B------:R-:W-:Y:S02]  /*5780*/  ISETP.GE.U32.AND.EX P1, PT, R17, UR5, PT, P4 ;  /* 0x0000000511007c0c */ /* 0x000fe4000bf26140 */
[----:B------:R-:W-:-:S04]  /*5790*/  SEL R4, RZ, 0x1, !P3 ;  /* 0x00000001ff047807 */ /* 0x000fc80005800000 */
[----:B------:R-:W-:Y:S02]  /*57a0*/  LOP3.LUT R0, R4, R0, R5, 0x96, !PT ;  /* 0x0000000004007212 */ /* 0x000fe400078e9605 */
[----:B------:R-:W-:-:S05]  /*57b0*/  PRMT R4, RZ, 0x7610, R4 ;  /* 0x00007610ff047816 */ /* 0x000fca0000000004 */
[----:B------:R-:W-:Y:S05]  /*57c0*/  @P1 BRA `(.L_x_91) ;  /* 0x0000000400501947 */ /* 0x000fea0003800000 */
[----:B------:R-:W-:Y:S01]  /*57d0*/  ULDC.64 UR4, c[0x0][0x628] ;  /* 0x00018a0000047ab9 */ /* 0x000fe20000000a00 */
[----:B------:R-:W0:Y:S01]  /*57e0*/  S2R R14, SR_CTAID.X ;  /* 0x00000000000e7919 */ /* 0x000e220000002500 */
[----:B------:R-:W-:Y:S01]  /*57f0*/  ISETP.NE.U32.AND P1, PT, RZ, UR4, PT ;  /* 0x00000004ff007c0c */ /* 0x000fe2000bf25070 */
[----:B------:R-:W-:Y:S01]  /*5800*/  ULDC UR7, c[0x0][0x630] ;  /* 0x00018c0000077ab9 */ /* 0x000fe20000000800 */
[----:B------:R-:W-:Y:S01]  /*5810*/  IMAD.MOV.U32 R4, RZ, RZ, R16 ;  /* 0x000000ffff047224 */ /* 0x000fe200078e0010 */
[----:B------:R-:W1:Y:S01]  /*5820*/  S2R R13, SR_CTAID.Y ;  /* 0x00000000000d7919 */ /* 0x000e620000002600 */
[----:B------:R-:W-:Y:S01]  /*5830*/  ISETP.NE.AND.EX P1, PT, RZ, UR5, PT, P1 ;  /* 0x00000005ff007c0c */ /* 0x000fe2000bf25310 */
[----:B------:R-:W-:-:S12]  /*5840*/  IMAD.MOV.U32 R5, RZ, RZ, R17 ;  /* 0x000000ffff057224 */ /* 0x000fd800078e0011 */
[----:B------:R-:W-:Y:S05]  /*5850*/  @!P1 BRA `(.L_x_92) ;  /* 0x0000000000289947 */ /* 0x000fea0003800000 */
[----:B------:R-:W-:Y:S02]  /*5860*/  ULDC UR6, c[0x0][0x634] ;  /* 0x00018d0000067ab9 */ /* 0x000fe40000000800 */
[----:B------:R-:W-:-:S05]  /*5870*/  IADD3 R9, P1, R16, UR6, RZ ;  /* 0x0000000610097c10 */ /* 0x000fca000ff3e0ff */
[----:B------:R-:W-:-:S04]  /*5880*/  IMAD.X R15, RZ, RZ, R17, P1 ;  /* 0x000000ffff0f7224 */ /* 0x000fc800008e0611 */
[----:B------:R-:W-:-:S04]  /*5890*/  IMAD.WIDE.U32 R6, R15, UR4, RZ ;  /* 0x000000040f067c25 */ /* 0x000fc8000f8e00ff */
[----:B------:R-:W-:-:S04]  /*58a0*/  IMAD.WIDE.U32 R6, P1, R9, UR5, R6 ;  /* 0x0000000509067c25 */ /* 0x000fc8000f820006 */
[----:B------:R-:W-:-:S04]  /*58b0*/  IMAD.WIDE.U32 R8, R9, UR4, RZ ;  /* 0x0000000409087c25 */ /* 0x000fc8000f8e00ff */
[----:B------:R-:W-:Y:S01]  /*58c0*/  IMAD.X R5, RZ, RZ, RZ, P1 ;  /* 0x000000ffff057224 */ /* 0x000fe200008e06ff */
[----:B------:R-:W-:Y:S01]  /*58d0*/  IADD3 RZ, P1, R9, R6, RZ ;  /* 0x0000000609ff7210 */ /* 0x000fe20007f3e0ff */
[----:B------:R-:W-:-:S04]  /*58e0*/  IMAD.MOV.U32 R4, RZ, RZ, R7 ;  /* 0x000000ffff047224 */ /* 0x000fc800078e0007 */
[----:B------:R-:W-:-:S08]  /*58f0*/  IMAD.WIDE.U32.X R4, R15, UR5, R4, P1 ;  /* 0x000000050f047c25 */ /* 0x000fd000088e0404 */
.L_x_92:
[--C-:B------:R-:W-:Y:S01]  /*5900*/  SHF.R.U64 R8, R4, UR7, R5.reuse ;  /* 0x0000000704087c19 */ /* 0x100fe20008001205 */
[----:B------:R-:W-:Y:S01]  /*5910*/  ULDC.64 UR4, c[0x0][0x620] ;  /* 0x0001880000047ab9 */ /* 0x000fe20000000a00 */
[----:B------:R-:W-:Y:S01]  /*5920*/  SHF.R.U32.HI R4, RZ, UR7, R5 ;  /* 0x00000007ff047c19 */ /* 0x000fe20008011605 */
[----:B------:R-:W2:Y:S01]  /*5930*/  LDC R25, c[0x0][0x144] ;  /* 0x00005100ff197b82 */ /* 0x000ea20000000800 */
[----:B------:R-:W-:Y:S01]  /*5940*/  IADD3 R7, P1, RZ, -R8, RZ ;  /* 0x80000008ff077210 */ /* 0x000fe20007f3e0ff */
[----:B------:R-:W-:Y:S01]  /*5950*/  ULDC.64 UR8, c[0x0][0x640] ;  /* 0x0001900000087ab9 */ /* 0x000fe20000000a00 */
[----:B0-----:R-:W-:Y:S01]  /*5960*/  I2FP.F32.U32 R9, R14 ;  /* 0x0000000e00097245 */ /* 0x001fe20000201000 */
[----:B------:R-:W-:Y:S02]  /*5970*/  ULDC UR6, c[0x0][0x608] ;  /* 0x0001820000067ab9 */ /* 0x000fe40000000800 */
[----:B------:R-:W-:Y:S01]  /*5980*/  IMAD.X R4, RZ, RZ, ~R4, P1 ;  /* 0x000000ffff047224 */ /* 0x000fe200008e0e04 */
[----:B------:R-:W-:Y:S01]  /*5990*/  ISETP.NE.U32.AND P1, PT, RZ, UR8, PT ;  /* 0x00000008ff007c0c */ /* 0x000fe2000bf25070 */
[----:B------:R-:W0:Y:S02]  /*59a0*/  LDC R20, c[0x0][0x148] ;  /* 0x00005200ff147b82 */ /* 0x000e240000000800 */
[----:B------:R-:W-:Y:S01]  /*59b0*/  IMAD R6, R4, UR4, RZ ;  /* 0x0000000404067c24 */ /* 0x000fe2000f8e02ff */
[----:B------:R-:W-:Y:S01]  /*59c0*/  ISETP.NE.AND.EX P1, PT, RZ, UR9, PT, P1 ;  /* 0x00000009ff007c0c */ /* 0x000fe2000bf25310 */
[----:B------:R-:W-:Y:S01]  /*59d0*/  IMAD.WIDE.U32 R4, R7, UR4, R16 ;  /* 0x0000000407047c25 */ /* 0x000fe2000f8e0010 */
[----:B------:R-:W-:-:S03]  /*59e0*/  ULDC UR4, c[0x0][0x150] ;  /* 0x0000540000047ab9 */ /* 0x000fc60000000800 */
[----:B------:R-:W-:Y:S02]  /*59f0*/  IMAD R7, R7, UR5, R6 ;  /* 0x0000000507077c24 */ /* 0x000fe4000f8e0206 */
[----:B------:R-:W-:Y:S01]  /*5a00*/  FMUL R6, R9, UR4 ;  /* 0x0000000409067c20 */ /* 0x000fe20008400000 */
[----:B------:R-:W-:Y:S01]  /*5a10*/  ULDC UR4, c[0x0][0x618] ;  /* 0x0001860000047ab9 */ /* 0x000fe20000000800 */
[----:B------:R-:W-:Y:S01]  /*5a20*/  ULDC UR5, c[0x0][0x154] ;  /* 0x0000550000057ab9 */ /* 0x000fe20000000800 */
[----:B------:R-:W-:-:S03]  /*5a30*/  IMAD.IADD R5, R5, 0x1, R7 ;  /* 0x0000000105057824 */ /* 0x000fc600078e0207 */
[----:B------:R-:W3:Y:S02]  /*5a40*/  F2I.U32.TRUNC.NTZ R6, R6 ;  /* 0x0000000600067305 */ /* 0x000ee4000020f000 */
[----:B------:R-:W-:Y:S02]  /*5a50*/  SHF.R.U64 R9, R4, UR4, R5 ;  /* 0x0000000404097c19 */ /* 0x000fe40008001205 */
[----:B-1----:R-:W-:-:S05]  /*5a60*/  I2FP.F32.U32 R4, R13 ;  /* 0x0000000d00047245 */ /* 0x002fca0000201000 */
[----:B------:R-:W-:Y:S01]  /*5a70*/  FMUL R22, R4, UR5 ;  /* 0x0000000504167c20 */ /* 0x000fe20008400000 */
[----:B------:R-:W-:Y:S01]  /*5a80*/  SHF.R.U32.HI R4, RZ, UR4, R5 ;  /* 0x00000004ff047c19 */ /* 0x000fe20008011605 */
[----:B------:R-:W-:-:S03]  /*5a90*/  ULDC UR4, c[0x0][0x658] ;  /* 0x0001960000047ab9 */ /* 0x000fc60000000800 */
[--C-:B------:R-:W-:Y:S01]  /*5aa0*/  SHF.R.U64 R21, R9, UR6, R4.reuse ;  /* 0x0000000609157c19 */ /* 0x100fe20008001204 */
[----:B------:R-:W1:Y:S01]  /*5ab0*/  F2I.U32.TRUNC.NTZ R22, R22 ;  /* 0x0000001600167305 */ /* 0x000e62000020f000 */
[----:B------:R-:W-:Y:S01]  /*5ac0*/  SHF.R.U32.HI R4, RZ, UR6, R4 ;  /* 0x00000006ff047c19 */ /* 0x000fe20008011604 */
[----:B---3--:R-:W-:-:S03]  /*5ad0*/  IMAD.MOV R6, RZ, RZ, -R6 ;  /* 0x000000ffff067224 */ /* 0x008fc600078e0a06 */
[----:B------:R-:W-:Y:S01]  /*5ae0*/  SHF.R.U64 R15, R21, UR4, R4 ;  /* 0x00000004150f7c19 */ /* 0x000fe20008001204 */
[----:B--2---:R-:W-:Y:S01]  /*5af0*/  IMAD R14, R25, R6, R14 ;  /* 0x00000006190e7224 */ /* 0x004fe200078e020e */
[----:B------:R-:W-:-:S03]  /*5b00*/  SHF.R.U32.HI R23, RZ, UR4, R4 ;  /* 0x00000004ff177c19 */ /* 0x000fc60008011604 */
[----:B------:R-:W-:Y:S02]  /*5b10*/  IMAD.MOV.U32 R4, RZ, RZ, R15 ;  /* 0x000000ffff047224 */ /* 0x000fe400078e000f */
[----:B------:R-:W-:Y:S01]  /*5b20*/  IMAD.MOV.U32 R5, RZ, RZ, R23 ;  /* 0x000000ffff057224 */ /* 0x000fe200078e0017 */
[----:B-1----:R-:W-:Y:S06]  /*5b30*/  @!P1 BRA `(.L_x_93) ;  /* 0x0000000000289947 */ /* 0x002fec0003800000 */
[----:B------:R-:W-:Y:S02]  /*5b40*/  ULDC UR4, c[0x0][0x64c] ;  /* 0x0001930000047ab9 */ /* 0x000fe40000000800 */
[----:B------:R-:W-:-:S05]  /*5b50*/  IADD3 R5, P1, R15, UR4, RZ ;  /* 0x000000040f057c10 */ /* 0x000fca000ff3e0ff */
[----:B------:R-:W-:-:S04]  /*5b60*/  IMAD.X R23, RZ, RZ, R23, P1 ;  /* 0x000000ffff177224 */ /* 0x000fc800008e0617 */
[----:B------:R-:W-:-:S04]  /*5b70*/  IMAD.WIDE.U32 R6, R23, UR8, RZ ;  /* 0x0000000817067c25 */ /* 0x000fc8000f8e00ff */
[----:B------:R-:W-:-:S04]  /*5b80*/  IMAD.WIDE.U32 R6, P1, R5, UR9, R6 ;  /* 0x0000000905067c25 */ /* 0x000fc8000f820006 */
[----:B------:R-:W-:-:S04]  /*5b90*/  IMAD.WIDE.U32 R4, R5, UR8, RZ ;  /* 0x0000000805047c25 */ /* 0x000fc8000f8e00ff */
[----:B------:R-:W-:Y:S01]  /*5ba0*/  IMAD.MOV.U32 R4, RZ, RZ, R7 ;  /* 0x000000ffff047224 */ /* 0x000fe200078e0007 */
[----:B------:R-:W-:Y:S01]  /*5bb0*/  IADD3 RZ, P3, R5, R6, RZ ;  /* 0x0000000605ff7210 */ /* 0x000fe20007f7e0ff */
[----:B------:R-:W-:-:S04]  /*5bc0*/  IMAD.X R5, RZ, RZ, RZ, P1 ;  /* 0x000000ffff057224 */ /* 0x000fc800008e06ff */
[----:B------:R-:W-:-:S08]  /*5bd0*/  IMAD.WIDE.U32.X R4, R23, UR9, R4, P3 ;  /* 0x0000000917047c25 */ /* 0x000fd000098e0404 */
.L_x_93:
[----:B------:R-:W-:Y:S01]  /*5be0*/  ISETP.NE.AND P1, PT, R2, 0x1, PT ;  /* 0x000000010200780c */ /* 0x000fe20003f25270 */
[----:B------:R-:W-:Y:S01]  /*5bf0*/  ULDC UR4, c[0x0][0x648] ;  /* 0x0001920000047ab9 */ /* 0x000fe20000000800 */
[----:B------:R-:W-:Y:S01]  /*5c00*/  LOP3.LUT R21, R21, UR16, RZ, 0xc0, !PT ;  /* 0x0000001015157c12 */ /* 0x000fe2000f8ec0ff */
[----:B------:R-:W-:Y:S01]  /*5c10*/  IMAD.MOV R22, RZ, RZ, -R22 ;  /* 0x000000ffff167224 */ /* 0x000fe200078e0a16 */
[----:B------:R-:W-:Y:S01]  /*5c20*/  SHF.R.U64 R4, R4, UR4, R5 ;  /* 0x0000000404047c19 */ /* 0x000fe20008001205 */
[----:B------:R-:W-:Y:S01]  /*5c30*/  ULDC UR4, c[0x0][0x638] ;  /* 0x00018e0000047ab9 */ /* 0x000fe20000000800 */
[----:B------:R-:W-:Y:S01]  /*5c40*/  ULDC UR5, c[0x0][0x610] ;  /* 0x0001840000057ab9 */ /* 0x000fe20000000800 */
[----:B------:R-:W-:Y:S02]  /*5c50*/  IMAD.MOV.U32 R5, RZ, RZ, 0x1 ;  /* 0x00000001ff057424 */ /* 0x000fe400078e00ff */
[----:B------:R-:W-:Y:S02]  /*5c60*/  IMAD.MOV R6, RZ, RZ, -R4 ;  /* 0x000000ffff067224 */ /* 0x000fe400078e0a04 */
[----:B------:R-:W-:Y:S01]  /*5c70*/  IMAD R21, R4, UR17, R21 ;  /* 0x0000001104157c24 */ /* 0x000fe2000f8e0215 */
[----:B------:R-:W-:Y:S01]  /*5c80*/  LOP3.LUT R4, R9, UR15, RZ, 0xc0, !PT ;  /* 0x0000000f09047c12 */ /* 0x000fe2000f8ec0ff */
[----:B0-----:R-:W-:-:S02]  /*5c90*/  @P1 IMAD R14, R20, R22, R13 ;  /* 0x00000016140e1224 */ /* 0x001fc400078e020d */
[----:B------:R-:W-:Y:S01]  /*5ca0*/  IMAD R15, R6, UR4, R15 ;  /* 0x00000004060f7c24 */ /* 0x000fe2000f8e020f */
[----:B------:R-:W-:Y:S01]  /*5cb0*/  ULDC UR4, c[0x0][0x600] ;  /* 0x0001800000047ab9 */ /* 0x000fe20000000800 */
[----:B------:R-:W-:Y:S02]  /*5cc0*/  IMAD R14, R21, UR5, R14 ;  /* 0x00000005150e7c24 */ /* 0x000fe4000f8e020e */
[--C-:B------:R-:W-:Y:S01]  /*5cd0*/  IMAD R15, R15, UR4, R4.reuse ;  /* 0x000000040f0f7c24 */ /* 0x100fe2000f8e0204 */
[----:B------:R-:W-:-:S04]  /*5ce0*/  PRMT R4, R5, 0x7610, R4 ;  /* 0x0000761005047816 */ /* 0x000fc80000000004 */
[----:B------:R-:W-:Y:S02]  /*5cf0*/  SEL R20, R15, R14, !P1 ;  /* 0x0000000e0f147207 */ /* 0x000fe40004800000 */
[----:B------:R-:W-:-:S07]  /*5d00*/  SEL R13, R14, R15, !P1 ;  /* 0x0000000f0e0d7207 */ /* 0x000fce0004800000 */
.L_x_91:
[----:B------:R-:W-:Y:S05]  /*5d10*/  BSYNC B1 ;  /* 0x0000000000017941 */ /* 0x000fea0003800000 */
.L_x_90:
[----:B------:R-:W-:-:S13]  /*5d20*/  LOP3.LUT P1, RZ, R4, 0xff, RZ, 0xc0, !PT ;  /* 0x000000ff04ff7812 */ /* 0x000fda000782c0ff */
[----:B------:R-:W-:Y:S05]  /*5d30*/  @P1 BRA `(.L_x_94) ;  /* 0xfffffff400441947 */ /* 0x000fea000383ffff */
[----:B------:R-:W-:Y:S05]  /*5d40*/  BSYNC B0 ;  /* 0x0000000000007941 */ /* 0x000fea0003800000 */
.L_x_82:
[----:B------:R-:W-:-:S03]  /*5d50*/  UMOV UR4, 0xffffffff ;  /* 0xffffffff00047882 */ /* 0x000fc60000000000 */
[----:B------:R-:W-:Y:S05]  /*5d60*/  BRA.DIV UR4, `(.L_x_95) ;  /* 0x0000000604187947 */ /* 0x000fea000b800000 */
[----:B------:R-:W-:-:S13]  /*5d70*/  ELECT P6, URZ, PT ;  /* 0x00000000003f782f */ /* 0x000fda00038c0000 */
.L_x_109:
[----:B------:R-:W-:Y:S04]  /*5d80*/  BSSY B0, `(.L_x_96) ;  /* 0x000002b000007945 */ /* 0x000fe80003800000 */
[----:B------:R-:W-:Y:S05]  /*5d90*/  @!P6 BRA `(.L_x_97) ;  /* 0x0000000000a4e947 */ /* 0x000fea0003800000 */
[----:B------:R-:W-:-:S04]  /*5da0*/  LOP3.LUT R18, R18, 0x2, RZ, 0xfc, !PT ;  /* 0x0000000212127812 */ /* 0x000fc800078efcff */
[----:B------:R-:W-:-:S13]  /*5db0*/  ISETP.NE.AND P0, PT, R18, 0x3, PT ;  /* 0x000000031200780c */ /* 0x000fda0003f05270 */
[----:B------:R-:W-:Y:S05]  /*5dc0*/  @!P0 BRA `(.L_x_98) ;  /* 0x0000000000048947 */ /* 0x000fea0003800000 */
[----:B------:R-:W-:Y:S01]  /*5dd0*/  BPT.TRAP 0x1 ;  /* 0x000000040000795c */ /* 0x000fe20000300000 */
.L_x_98:
[----:B------:R-:W0:Y:S01]  /*5de0*/  S2R R5, SR_CgaCtaId ;  /* 0x0000000000057919 */ /* 0x000e220000008800 */
[----:B------:R-:W-:Y:S02]  /*5df0*/  MOV R2, 0x400 ;  /* 0x0000040000027802 */ /* 0x000fe40000000f00 */
[----:B------:R-:W-:Y:S02]  /*5e00*/  SHF.L.U32 R4, R0, 0x1f, RZ ;  /* 0x0000001f00047819 */ /* 0x000fe400000006ff */
[----:B0-----:R-:W-:-:S05]  /*5e10*/  LEA R2, R5, R2, 0x18 ;  /* 0x0000000205027211 */ /* 0x001fca00078ec0ff */
[----:B------:R-:W-:-:S04]  /*5e20*/  VIADD R2, R2, 0x20 ;  /* 0x0000002002027836 */ /* 0x000fc80000000000 */
[C---:B------:R-:W-:Y:S02]  /*5e30*/  IMAD R7, R3.reuse, 0x8, R2 ;  /* 0x0000000803077824 */ /* 0x040fe400078e0202 */
[----:B------:R-:W-:Y:S02]  /*5e40*/  VIADD R3, R3, 0x1 ;  /* 0x0000000103037836 */ /* 0x000fe40000000000 */
[----:B------:R-:W0:Y:S03]  /*5e50*/  SYNCS.PHASECHK.TRANS64.TRYWAIT P0, [R7+URZ], R4 ;  /* 0x00000004070075a7 */ /* 0x000e26000800017f */
[----:B------:R-:W-:-:S04]  /*5e60*/  ISETP.NE.AND P1, PT, R3, 0x4, PT ;  /* 0x000000040300780c */ /* 0x000fc80003f25270 */
[----:B------:R-:W-:Y:S02]  /*5e70*/  SEL R5, RZ, 0x1, P1 ;  /* 0x00000001ff057807 */ /* 0x000fe40000800000 */
[----:B------:R-:W-:Y:S02]  /*5e80*/  SEL R3, R3, RZ, P1 ;  /* 0x000000ff03037207 */ /* 0x000fe40000800000 */
[----:B------:R-:W-:-:S03]  /*5e90*/  LOP3.LUT R6, R0, R5, RZ, 0x3c, !PT ;  /* 0x0000000500067212 */ /* 0x000fc600078e3cff */
[----:B------:R-:W-:Y:S01]  /*5ea0*/  IMAD R8, R3, 0x8, R2 ;  /* 0x0000000803087824 */ /* 0x000fe200078e0202 */
[----:B------:R-:W-:Y:S01]  /*5eb0*/  SHF.L.U32 R5, R6, 0x1f, RZ ;  /* 0x0000001f06057819 */ /* 0x000fe200000006ff */
[----:B0-----:R-:W-:Y:S06]  /*5ec0*/  @!P0 BRA `(.L_x_99) ;  /* 0x0000000000e08947 */ /* 0x001fec0003800000 */
.L_x_110:
[----:B------:R-:W1:Y:S01]  /*5ed0*/  SYNCS.PHASECHK.TRANS64.TRYWAIT P0, [R8+URZ], R5 ;  /* 0x00000005080075a7 */ /* 0x000e62000800017f */
[----:B------:R-:W-:-:S05]  /*5ee0*/  VIADD R0, R3, 0x1 ;  /* 0x0000000103007836 */ /* 0x000fca0000000000 */
[----:B------:R-:W-:-:S04]  /*5ef0*/  ISETP.NE.AND P1, PT, R0, 0x4, PT ;  /* 0x000000040000780c */ /* 0x000fc80003f25270 */
[----:B------:R-:W-:Y:S02]  /*5f00*/  SEL R3, RZ, 0x1, P1 ;  /* 0x00000001ff037807 */ /* 0x000fe40000800000 */
[----:B0-----:R-:W-:Y:S02]  /*5f10*/  SEL R7, R0, RZ, P1 ;  /* 0x000000ff00077207 */ /* 0x001fe40000800000 */
[----:B------:R-:W-:-:S03]  /*5f20*/  LOP3.LUT R9, R6, R3, RZ, 0x3c, !PT ;  /* 0x0000000306097212 */ /* 0x000fc600078e3cff */
[----:B------:R-:W-:Y:S01]  /*5f30*/  IMAD R11, R7, 0x8, R2 ;  /* 0x00000008070b7824 */ /* 0x000fe200078e0202 */
[----:B------:R-:W-:Y:S01]  /*5f40*/  SHF.L.U32 R6, R9, 0x1f, RZ ;  /* 0x0000001f09067819 */ /* 0x000fe200000006ff */
[----:B-1----:R-:W-:Y:S06]  /*5f50*/  @!P0 BRA `(.L_x_100) ;  /* 0x0000000000d08947 */ /* 0x002fec0003800000 */
.L_x_111:
[----:B------:R-:W1:Y:S01]  /*5f60*/  SYNCS.PHASECHK.TRANS64.TRYWAIT P0, [R11+URZ], R6 ;  /* 0x000000060b0075a7 */ /* 0x000e62000800017f */
[----:B------:R-:W-:-:S05]  /*5f70*/  VIADD R0, R7, 0x1 ;  /* 0x0000000107007836 */ /* 0x000fca0000000000 */
[----:B------:R-:W-:-:S04]  /*5f80*/  ISETP.NE.AND P1, PT, R0, 0x4, PT ;  /* 0x000000040000780c */ /* 0x000fc80003f25270 */
[----:B------:R-:W-:Y:S02]  /*5f90*/  SEL R4, RZ, 0x1, P1 ;  /* 0x00000001ff047807 */ /* 0x000fe40000800000 */
[----:B------:R-:W-:Y:S02]  /*5fa0*/  SEL R3, R0, RZ, P1 ;  /* 0x000000ff00037207 */ /* 0x000fe40000800000 */
[----:B------:R-:W-:Y:S01]  /*5fb0*/  LOP3.LUT R0, R9, R4, RZ, 0x3c, !PT ;  /* 0x0000000409007212 */ /* 0x000fe200078e3cff */
[----:B-1----:R-:W-:Y:S06]  /*5fc0*/  @!P0 BRA `(.L_x_101) ;  /* 0x0000000000c88947 */ /* 0x002fec0003800000 */
.L_x_112:
[----:B------:R-:W-:Y:S01]  /*5fd0*/  IMAD R3, R3, 0x8, R2 ;  /* 0x0000000803037824 */ /* 0x000fe200078e0202 */
[----:B------:R-:W-:-:S07]  /*5fe0*/  SHF.L.U32 R0, R0, 0x1f, RZ ;  /* 0x0000001f00007819 */ /* 0x000fce00000006ff */
.L_x_102:
[----:B--2---:R2:W3:Y:S02]  /*5ff0*/  SYNCS.PHASECHK.TRANS64.TRYWAIT P0, [R3+URZ], R0 ;  /* 0x00000000030075a7 */ /* 0x0044e4000800017f */
[----:B---3--:R-:W-:Y:S05]  /*6000*/  @!P0 NANOSLEEP.SYNCS 0x989680 ;  /* 0x009896800000895d */ /* 0x008fea0003900000 */
[----:B------:R-:W3:Y:S02]  /*6010*/  @!P0 SYNCS.PHASECHK.TRANS64 P0, [R3+URZ], R0 ;  /* 0x00000000030085a7 */ /* 0x000ee4000800007f */
[----:B---3--:R-:W-:Y:S05]  /*6020*/  @!P0 BRA `(.L_x_102) ;  /* 0xfffffffc00f08947 */ /* 0x008fea000383ffff */
.L_x_97:
[----:B------:R-:W-:Y:S05]  /*6030*/  BSYNC B0 ;  /* 0x0000000000007941 */ /* 0x000fea0003800000 */
.L_x_96:
[----:B------:R-:W-:Y:S05]  /*6040*/  EXIT ;  /* 0x000000000000794d */ /* 0x000fea0003800000 */
.L_x_17:
[----:B-1----:R1:W2:Y:S02]  /*6050*/  SYNCS.PHASECHK.TRANS64.TRYWAIT P1, [R3+URZ], R0 ;  /* 0x00000000030075a7 */ /* 0x0022a4000802017f */
[----:B--2---:R-:W-:Y:S05]  /*6060*/  @!P1 NANOSLEEP.SYNCS 0x989680 ;  /* 0x009896800000995d */ /* 0x004fea0003900000 */
[----:B------:R-:W2:Y:S02]  /*6070*/  @!P1 SYNCS.PHASECHK.TRANS64 P1, [R3+URZ], R0 ;  /* 0x00000000030095a7 */ /* 0x000ea4000802007f */
[----:B--2---:R-:W-:Y:S05]  /*6080*/  @!P1 BRA `(.L_x_17) ;  /* 0xfffffffc00f09947 */ /* 0x004fea000383ffff */
[----:B------:R-:W-:Y:S05]  /*6090*/  BRA `(.L_x_16) ;  /* 0xffffffb400287947 */ /* 0x000fea000383ffff */
.L_x_22:
[----:B-1----:R-:W-:-:S04]  /*60a0*/  IMAD.U32 R4, RZ, RZ, UR8 ;  /* 0x00000008ff047e24 */ /* 0x002fc8000f8e00ff */
[----:B------:R1:W2:Y:S03]  /*60b0*/  SYNCS.PHASECHK.TRANS64.TRYWAIT P1, [R4+URZ], R3 ;  /* 0x00000003040075a7 */ /* 0x0002a6000802017f */
[----:B--2---:R-:W-:Y:S05]  /*60c0*/  @!P1 NANOSLEEP.SYNCS 0x989680 ;  /* 0x009896800000995d */ /* 0x004fea0003900000 */
[----:B------:R-:W2:Y:S02]  /*60d0*/  @!P1 SYNCS.PHASECHK.TRANS64 P1, [R4+URZ], R3 ;  /* 0x00000003040095a7 */ /* 0x000ea4000802007f */
[----:B--2---:R-:W-:Y:S05]  /*60e0*/  @!P1 BRA `(.L_x_22) ;  /* 0xfffffffc00ec9947 */ /* 0x004fea000383ffff */
[----:B------:R-:W-:Y:S05]  /*60f0*/  BRA `(.L_x_21) ;  /* 0xffffffb800b47947 */ /* 0x000fea000383ffff */
.L_x_83:
[----:B------:R-:W-:Y:S01]  /*6100*/  BSSY B1, `(.L_x_103) ;  /* 0x0000006000017945 */ /* 0x000fe20003800000 */
[----:B------:R-:W-:-:S07]  /*6110*/  IMAD.MOV.U32 R15, RZ, RZ, -0x1 ;  /* 0xffffffffff0f7424 */ /* 0x000fce00078e00ff */
[----:B------:R-:W-:Y:S05]  /*6120*/  WARPSYNC.COLLECTIVE R15, `(.L_x_104) ;  /* 0x000000000f0c7348 */ /* 0x000fea0003c00000 */
[----:B------:R-:W-:Y:S02]  /*6130*/  ELECT P6, UR62, PT ;  /* 0x00000000003e782f */ /* 0x000fe400038c0000 */
[----:B------:R-:W-:Y:S01]  /*6140*/  MOV R14, UR62 ;  /* 0x0000003e000e7c02 */ /* 0x000fe20008000f00 */
[----:B------:R-:W-:Y:S10]  /*6150*/  ENDCOLLECTIVE ;  /* 0x000000000000791b */ /* 0x000ff40003800000 */
.L_x_104:
[----:B------:R-:W-:Y:S05]  /*6160*/  BSYNC B1 ;  /* 0x0000000000017941 */ /* 0x000fea0003800000 */
.L_x_103:
[----:B------:R-:W-:Y:S05]  /*6170*/  BRA `(.L_x_105) ;  /* 0xfffffff000407947 */ /* 0x000fea000383ffff */
.L_x_86:
[----:B0-----:R0:W1:Y:S02]  /*6180*/  SYNCS.PHASECHK.TRANS64.TRYWAIT P1, [R14+URZ+0x20], R7 ;  /* 0x000020070e0075a7 */ /* 0x001064000802017f */
[----:B-1----:R-:W-:Y:S05]  /*6190*/  @!P1 NANOSLEEP.SYNCS 0x989680 ;  /* 0x009896800000995d */ /* 0x002fea0003900000 */
[----:B------:R-:W1:Y:S02]  /*61a0*/  @!P1 SYNCS.PHASECHK.TRANS64 P1, [R14+URZ+0x20], R7 ;  /* 0x000020070e0095a7 */ /* 0x000e64000802007f */
[----:B-1----:R-:W-:Y:S05]  /*61b0*/  @!P1 BRA `(.L_x_86) ;  /* 0xfffffffc00f09947 */ /* 0x002fea000383ffff */
[----:B------:R-:W-:Y:S05]  /*61c0*/  BRA `(.L_x_106) ;  /* 0xfffffff000747947 */ /* 0x000fea000383ffff */
.L_x_95:
[----:B------:R-:W-:Y:S01]  /*61d0*/  BSSY B0, `(.L_x_107) ;  /* 0x0000006000007945 */ /* 0x000fe20003800000 */
[----:B------:R-:W-:-:S07]  /*61e0*/  IMAD.MOV.U32 R15, RZ, RZ, -0x1 ;  /* 0xffffffffff0f7424 */ /* 0x000fce00078e00ff */
[----:B------:R-:W-:Y:S05]  /*61f0*/  WARPSYNC.COLLECTIVE R15, `(.L_x_108) ;  /* 0x000000000f0c7348 */ /* 0x000fea0003c00000 */
[----:B------:R-:W-:Y:S02]  /*6200*/  ELECT P6, UR62, PT ;  /* 0x00000000003e782f */ /* 0x000fe400038c0000 */
[----:B------:R-:W-:Y:S01]  /*6210*/  MOV R14, UR62 ;  /* 0x0000003e000e7c02 */ /* 0x000fe20008000f00 */
[----:B------:R-:W-:Y:S10]  /*6220*/  ENDCOLLECTIVE ;  /* 0x000000000000791b */ /* 0x000ff40003800000 */
.L_x_108:
[----:B------:R-:W-:Y:S05]  /*6230*/  BSYNC B0 ;  /* 0x0000000000007941 */ /* 0x000fea0003800000 */
.L_x_107:
[----:B------:R-:W-:Y:S05]  /*6240*/  BRA `(.L_x_109) ;  /* 0xfffffff800cc7947 */ /* 0x000fea000383ffff */
.L_x_99:
[----:B0-----:R0:W1:Y:S02]  /*6250*/  SYNCS.PHASECHK.TRANS64.TRYWAIT P0, [R7+URZ], R4 ;  /* 0x00000004070075a7 */ /* 0x001064000800017f */
[----:B-1----:R-:W-:Y:S05]  /*6260*/  @!P0 NANOSLEEP.SYNCS 0x989680 ;  /* 0x009896800000895d */ /* 0x002fea0003900000 */
[----:B------:R-:W1:Y:S02]  /*6270*/  @!P0 SYNCS.PHASECHK.TRANS64 P0, [R7+URZ], R4 ;  /* 0x00000004070085a7 */ /* 0x000e64000800007f */
[----:B-1----:R-:W-:Y:S05]  /*6280*/  @!P0 BRA `(.L_x_99) ;  /* 0xfffffffc00f08947 */ /* 0x002fea000383ffff */
[----:B------:R-:W-:Y:S05]  /*6290*/  BRA `(.L_x_110) ;  /* 0xfffffffc000c7947 */ /* 0x000fea000383ffff */
.L_x_100:
[----:B0-----:R0:W1:Y:S02]  /*62a0*/  SYNCS.PHASECHK.TRANS64.TRYWAIT P0, [R8+URZ], R5 ;  /* 0x00000005080075a7 */ /* 0x001064000800017f */
[----:B-1----:R-:W-:Y:S05]  /*62b0*/  @!P0 NANOSLEEP.SYNCS 0x989680 ;  /* 0x009896800000895d */ /* 0x002fea0003900000 */
[----:B------:R-:W1:Y:S02]  /*62c0*/  @!P0 SYNCS.PHASECHK.TRANS64 P0, [R8+URZ], R5 ;  /* 0x00000005080085a7 */ /* 0x000e64000800007f */
[----:B-1----:R-:W-:Y:S05]  /*62d0*/  @!P0 BRA `(.L_x_100) ;  /* 0xfffffffc00f08947 */ /* 0x002fea000383ffff */
[----:B------:R-:W-:Y:S05]  /*62e0*/  BRA `(.L_x_111) ;  /* 0xfffffffc001c7947 */ /* 0x000fea000383ffff */
.L_x_101:
[----:B-1----:R1:W2:Y:S02]  /*62f0*/  SYNCS.PHASECHK.TRANS64.TRYWAIT P0, [R11+URZ], R6 ;  /* 0x000000060b0075a7 */ /* 0x0022a4000800017f */
[----:B--2---:R-:W-:Y:S05]  /*6300*/  @!P0 NANOSLEEP.SYNCS 0x989680 ;  /* 0x009896800000895d */ /* 0x004fea0003900000 */
[----:B------:R-:W2:Y:S02]  /*6310*/  @!P0 SYNCS.PHASECHK.TRANS64 P0, [R11+URZ], R6 ;  /* 0x000000060b0085a7 */ /* 0x000ea4000800007f */
[----:B--2---:R-:W-:Y:S05]  /*6320*/  @!P0 BRA `(.L_x_101) ;  /* 0xfffffffc00f08947 */ /* 0x004fea000383ffff */
[----:B------:R-:W-:Y:S05]  /*6330*/  BRA `(.L_x_112) ;  /* 0xfffffffc00247947 */ /* 0x000fea000383ffff */
.L_x_113:
[----:B------:R-:W-:-:S00]  /*6340*/  BRA `(.L_x_113) ;  /* 0xfffffffc00fc7947 */ /* 0x000fc0000383ffff */
[----:B------:R-:W-:-:S00]  /*6350*/  NOP ;  /* 0x0000000000007918 */ /* 0x000fc00000000000 */
        /* <DEDUP_REMOVED lines=10> */
.L_x_114:


//--------------------- .nv.global.init           --------------------------
	.section	.nv.global.init,"aw",@progbits
.nv.global.init:
	.type		$str$22,@object
	.size		$str$22,($str$23 - $str$22)
$str$22:
        /*0000*/ 	.byte	0x6b, 0x5f, 0x74, 0x69, 0x6c, 0x65, 0x5f, 0x63, 0x6f, 0x75, 0x6e, 0x74, 0x20, 0x3e, 0x3d, 0x20
        /*0010*/ 	.byte	0x31, 0x00
	.type		$str$23,@object
	.size		$str$23,(__unnamed_1 - $str$23)
$str$23:
        /*0012*/ 	.byte	0x2f, 0x74, 0x6d, 0x70, 0x2f, 0x63, 0x75, 0x74, 0x6c, 0x61, 0x73, 0x73, 0x5f, 0x73, 0x77, 0x65
        /*0022*/ 	.byte	0x65, 0x70, 0x5f, 0x73, 0x72, 0x63, 0x2f, 0x69, 0x6e, 0x63, 0x6c, 0x75, 0x64, 0x65, 0x2f, 0x63
        /*0032*/ 	.byte	0x75, 0x74, 0x6c, 0x61, 0x73, 0x73, 0x2f, 0x67, 0x65, 0x6d, 0x6d, 0x2f, 0x63, 0x6f, 0x6c, 0x6c
        /*0042*/ 	.byte	0x65, 0x63, 0x74, 0x69, 0x76, 0x65, 0x2f, 0x73, 0x6d, 0x39, 0x30, 0x5f, 0x6d, 0x6d, 0x61, 0x5f
        /*0052*/ 	.byte	0x74, 0x6d, 0x61, 0x5f, 0x67, 0x6d, 0x6d, 0x61, 0x5f, 0x73, 0x73, 0x5f, 0x77, 0x61, 0x72, 0x70
        /*0062*/ 	.byte	0x73, 0x70, 0x65, 0x63, 0x69, 0x61, 0x6c, 0x69, 0x7a, 0x65, 0x64, 0x2e, 0x68, 0x70, 0x70, 0x00
	.type		__unnamed_1,@object
	.size		__unnamed_1,(.L_0 - __unnamed_1)
__unnamed_1:
        /*0072*/ 	.byte	0x76, 0x6f, 0x69, 0x64, 0x20, 0x63, 0x75, 0x74, 0x6c, 0x61, 0x73, 0x73, 0x3a, 0x3a, 0x67, 0x65
        /* <DEDUP_REMOVED lines=179> */
        /*0bb2*/ 	.byte	0x65, 0x6e, 0x74, 0x69, 0x74, 0x79, 0x5d, 0x00
.L_0:


//--------------------- .nv.shared._ZN7cutlass13device_kernelINS_4gemm6kernel13GemmUniversalIN4cute5tupleIJiiiiEEENS1_10collective13CollectiveMmaINS1_34MainloopSm90TmaGmmaWarpSpecializedILi4ENS5_IJNS4_1CILi1EEESB_SB_EEENS1_35KernelTmaWarpSpecializedCooperativeEEENS5_IJNSA_ILi384EEENSA_ILi16EEENSA_ILi64EEEEEENS_6half_tENS5_IJlSB_lEEESJ_SK_NS4_8TiledMMAINS4_8MMA_AtomIJNS4_4SM904GMMA25MMA_64x16x16_F32F16F16_SSILNSO_5MajorE0ELSQ_0ELNSO_7ScaleInE1ELSR_1EEEEEENS4_6LayoutINS5_IJNSA_ILi2EEESB_SB_EEENS5_IJSB_NSA_ILi0EEESX_EEEEENS5_IJNS4_10UnderscoreES10_S10_EEEEENS4_13SM90_TMA_LOADENS4_14ComposedLayoutINS4_7SwizzleILi3ELi4ELi3EEENS4_18smem_ptr_flag_bitsILi16EEENSU_INS5_IJNSA_ILi8EEESH_EEENS5_IJSH_SB_EEEEEEEvNS4_8identityES13_S1D_vS1E_EENS_8epilogue10collective6detail29Sm90TmaWarpSpecializedAdapterINS1H_15DefaultEpilogueISJ_SK_SK_NS1G_6thread17LinearCombinationISJ_Li1EffLNS1L_9ScaleType4KindE0ELNS_15FloatRoundStyleE2ESJ_EENS1_15EpilogueDefaultEEEEEvvEEEEvNT_6ParamsE --------------------------
	.section	.nv.shared._ZN7cutlass13device_kernelINS_4gemm6kernel13GemmUniversalIN4cute5tupleIJiiiiEEENS1_10collective13CollectiveMmaINS1_34MainloopSm90TmaGmmaWarpSpecializedILi4ENS5_IJNS4_1CILi1EEESB_SB_EEENS1_35KernelTmaWarpSpecializedCooperativeEEENS5_IJNSA_ILi384EEENSA_ILi16EEENSA_ILi64EEEEEENS_6half_tENS5_IJlSB_lEEESJ_SK_NS4_8TiledMMAINS4_8MMA_AtomIJNS4_4SM904GMMA25MMA_64x16x16_F32F16F16_SSILNSO_5MajorE0ELSQ_0ELNSO_7ScaleInE1ELSR_1EEEEEENS4_6LayoutINS5_IJNSA_ILi2EEESB_SB_EEENS5_IJSB_NSA_ILi0EEESX_EEEEENS5_IJNS4_10UnderscoreES10_S10_EEEEENS4_13SM90_TMA_LOADENS4_14ComposedLayoutINS4_7SwizzleILi3ELi4ELi3EEENS4_18smem_ptr_flag_bitsILi16EEENSU_INS5_IJNSA_ILi8EEESH_EEENS5_IJSH_SB_EEEEEEEvNS4_8identityES13_S1D_vS1E_EENS_8epilogue10collective6detail29Sm90TmaWarpSpecializedAdapterINS1H_15DefaultEpilogueISJ_SK_SK_NS1G_6thread17LinearCombinationISJ_Li1EffLNS1L_9ScaleType4KindE0ELNS_15FloatRoundStyleE2ESJ_EENS1_15EpilogueDefaultEEEEEvvEEEEvNT_6ParamsE,"aw",@nobits
	.sectionflags	@""
	.align	16
	.zero		1024


//--------------------- .nv.shared.reserved.0     --------------------------
	.section	.nv.shared.reserved.0,"aw",@nobits
	.weak		__nv_reservedSMEM_offset_0_alias
	.size		__nv_reservedSMEM_offset_0_alias, 0, 0
	.other		__nv_reservedSMEM_offset_0_alias,@"STO_CUDA_RESERVED_SHARED STV_DEFAULT"
__nv_reservedSMEM_offset_0_alias:
	.zero		0


//--------------------- .nv.global                --------------------------
	.section	.nv.global,"aw",@nobits
.nv.global:
	.type		_ZN39_INTERNAL_3cebad8f_4_k_cu_8d983b16_78374cute1_E,@object
	.size		_ZN39_INTERNAL_3cebad8f_4_k_cu_8d983b16_78374cute1_E,(_ZN39_INTERNAL_3cebad8f_4_k_cu_8d983b16_78374cuda3std3__45__cpo6cbeginE - _ZN39_INTERNAL_3cebad8f_4_k_cu_8d983b16_78374cute1_E)
_ZN39_INTERNAL_3cebad8f_4_k_cu_8d983b16_78374cute1_E:
	.zero		1
	.type		_ZN39_INTERNAL_3cebad8f_4_k_cu_8d983b16_78374cuda3std3__45__cpo6cbeginE,@object
	.size		_ZN39_INTERNAL_3cebad8f_4_k_cu_8d983b16_78374cuda3std3__45__cpo6cbeginE,(_ZN39_INTERNAL_3cebad8f_4_k_cu_8d983b16_78374cuda3std3__48in_placeE - _ZN39_INTERNAL_3cebad8f_4_k_cu_8d983b16_78374cuda3std3__45__cpo6cbeginE)
_ZN39_INTERNAL_3cebad8f_4_k_cu_8d983b16_78374cuda3std3__45__cpo6cbeginE:
	.zero		1
	.type		_ZN39_INTERNAL_3cebad8f_4_k_cu_8d983b16_78374cuda3std3__48in_placeE,@object
	.size		_ZN39_INTERNAL_3cebad8f_4_k_cu_8d983b16_78374cuda3std3__48in_placeE,(_ZN39_INTERNAL_3cebad8f_4_k_cu_8d983b16_78374cuda3std6ranges3__45__cpo9iter_moveE - _ZN39_INTERNAL_3cebad8f_4_k_cu_8d983b16_78374cuda3std3__48in_placeE)
_ZN39_INTERNAL_3cebad8f_4_k_cu_8d983b16_78374cuda3std3__48in_placeE:
	.zero		1
	.type		_ZN39_INTERNAL_3cebad8f_4_k_cu_8d983b16_78374cuda3std6ranges3__45__cpo9iter_moveE,@object
	.size		_ZN39_INTERNAL_3cebad8f_4_k_cu_8d983b16_78374cuda3std6ranges3__45__cpo9iter_moveE,(_ZN39_INTERNAL_3cebad8f_4_k_cu_8d983b16_78374cuda3std3__45__cpo5beginE - _ZN39_INTERNAL_3cebad8f_4_k_cu_8d983b16_78374cuda3std6ranges3__45__cpo9iter_moveE)
_ZN39_INTERNAL_3cebad8f_4_k_cu_8d983b16_78374cuda3std6ranges3__45__cpo9iter_moveE:
	.zero		1
	.type		_ZN39_INTERNAL_3cebad8f_4_k_cu_8d983b16_78374cuda3std3__45__cpo5beginE,@object
	.size		_ZN39_INTERNAL_3cebad8f_4_k_cu_8d983b16_78374cuda3std3__45__cpo5beginE,(_ZN39_INTERNAL_3cebad8f_4_k_cu_8d983b16_78374cuda3std3__441_GLOBAL__N__3cebad8f_4_k_cu_8d983b16_78376ignoreE - _ZN39_INTERNAL_3cebad8f_4_k_cu_8d983b16_78374cuda3std3__45__cpo5beginE)
_ZN39_INTERNAL_3cebad8f_4_k_cu_8d983b16_78374cuda3std3__45__cpo5beginE:
	.zero		1
	.type		_ZN39_INTERNAL_3cebad8f_4_k_cu_8d983b16_78374cuda3std3__441_GLOBAL__N__3cebad8f_4_k_cu_8d983b16_78376ignoreE,@object
	.size		_ZN39_INTERNAL_3cebad8f_4_k_cu_8d983b16_78374cuda3std3__441_GLOBAL__N__3cebad8f_4_k_cu_8d983b16_78376ignoreE,(_ZN39_INTERNAL_3cebad8f_4_k_cu_8d983b16_78374cute7productE - _ZN39_INTERNAL_3cebad8f_4_k_cu_8d983b16_78374cuda3std3__441_GLOBAL__N__3cebad8f_4_k_cu_8d983b16_78376ignoreE)
_ZN39_INTERNAL_3cebad8f_4_k_cu_8d983b16_78374cuda3std3__441_GLOBAL__N__3cebad8f_4_k_cu_8d983b16_78376ignoreE:
	.zero		1
	.type		_ZN39_INTERNAL_3cebad8f_4_k_cu_8d983b16_78374cute7productE,@object
	.size		_ZN39_INTERNAL_3cebad8f_4_k_cu_8d983b16_78374cute7productE,(_ZN39_INTERNAL_3cebad8f_4_k_cu_8d983b16_78374cuda3std3__45__cpo3endE - _ZN39_INTERNAL_3cebad8f_4_k_cu_8d983b16_78374cute7productE)
_ZN39_INTERNAL_3cebad8f_4_k_cu_8d983b16_78374cute7productE:
	.zero		1
	.type		_ZN39_INTERNAL_3cebad8f_4_k_cu_8d983b16_78374cuda3std3__45__cpo3endE,@object
	.size		_ZN39_INTERNAL_3cebad8f_4_k_cu_8d983b16_78374cuda3std3__45__cpo3endE,(_ZN39_INTERNAL_3cebad8f_4_k_cu_8d983b16_78374cuda3std3__419piecewise_constructE - _ZN39_INTERNAL_3cebad8f_4_k_cu_8d983b16_78374cuda3std3__45__cpo3endE)
_ZN39_INTERNAL_3cebad8f_4_k_cu_8d983b16_78374cuda3std3__45__cpo3endE:
	.zero		1
	.type		_ZN39_INTERNAL_3cebad8f_4_k_cu_8d983b16_78374cuda3std3__419piecewise_constructE,@object
	.size		_ZN39_INTERNAL_3cebad8f_4_k_cu_8d983b16_78374cuda3std3__419piecewise_constructE,(_ZN39_INTERNAL_3cebad8f_4_k_cu_8d983b16_78374cuda3std3__45__cpo4cendE - _ZN39_INTERNAL_3cebad8f_4_k_cu_8d983b16_78374cuda3std3__419piecewise_constructE)
_ZN39_INTERNAL_3cebad8f_4_k_cu_8d983b16_78374cuda3std3__419piecewise_constructE:
	.zero		1
	.type		_ZN39_INTERNAL_3cebad8f_4_k_cu_8d983b16_78374cuda3std3__45__cpo4cendE,@object
	.size		_ZN39_INTERNAL_3cebad8f_4_k_cu_8d983b16_78374cuda3std3__45__cpo4cendE,(_ZN39_INTERNAL_3cebad8f_4_k_cu_8d983b16_78374cuda3std6ranges3__45__cpo4swapE - _ZN39_INTERNAL_3cebad8f_4_k_cu_8d983b16_78374cuda3std3__45__cpo4cendE)
_ZN39_INTERNAL_3cebad8f_4_k_cu_8d983b16_78374cuda3std3__45__cpo4cendE:
	.zero		1
	.type		_ZN39_INTERNAL_3cebad8f_4_k_cu_8d983b16_78374cuda3std6ranges3__45__cpo4swapE,@object
	.size		_ZN39_INTERNAL_3cebad8f_4_k_cu_8d983b16_78374cuda3std6ranges3__45__cpo4swapE,(.L_8 - _ZN39_INTERNAL_3cebad8f_4_k_cu_8d983b16_78374cuda3std6ranges3__45__cpo4swapE)
_ZN39_INTERNAL_3cebad8f_4_k_cu_8d983b16_78374cuda3std6ranges3__45__cpo4swapE:
	.zero		1
.L_8:


//--------------------- .nv.constant0._ZN7cutlass13device_kernelINS_4gemm6kernel13GemmUniversalIN4cute5tupleIJiiiiEEENS1_10collective13CollectiveMmaINS1_34MainloopSm90TmaGmmaWarpSpecializedILi4ENS5_IJNS4_1CILi1EEESB_SB_EEENS1_35KernelTmaWarpSpecializedCooperativeEEENS5_IJNSA_ILi384EEENSA_ILi16EEENSA_ILi64EEEEEENS_6half_tENS5_IJlSB_lEEESJ_SK_NS4_8TiledMMAINS4_8MMA_AtomIJNS4_4SM904GMMA25MMA_64x16x16_F32F16F16_SSILNSO_5MajorE0ELSQ_0ELNSO_7ScaleInE1ELSR_1EEEEEENS4_6LayoutINS5_IJNSA_ILi2EEESB_SB_EEENS5_IJSB_NSA_ILi0EEESX_EEEEENS5_IJNS4_10UnderscoreES10_S10_EEEEENS4_13SM90_TMA_LOADENS4_14ComposedLayoutINS4_7SwizzleILi3ELi4ELi3EEENS4_18smem_ptr_flag_bitsILi16EEENSU_INS5_IJNSA_ILi8EEESH_EEENS5_IJSH_SB_EEEEEEEvNS4_8identityES13_S1D_vS1E_EENS_8epilogue10collective6detail29Sm90TmaWarpSpecializedAdapterINS1H_15DefaultEpilogueISJ_SK_SK_NS1G_6thread17LinearCombinationISJ_Li1EffLNS1L_9ScaleType4KindE0ELNS_15FloatRoundStyleE2ESJ_EENS1_15EpilogueDefaultEEEEEvvEEEEvNT_6ParamsE --------------------------
	.section	.nv.constant0._ZN7cutlass13device_kernelINS_4gemm6kernel13GemmUniversalIN4cute5tupleIJiiiiEEENS1_10collective13CollectiveMmaINS1_34MainloopSm90TmaGmmaWarpSpecializedILi4ENS5_IJNS4_1CILi1EEESB_SB_EEENS1_35KernelTmaWarpSpecializedCooperativeEEENS5_IJNSA_ILi384EEENSA_ILi16EEENSA_ILi64EEEEEENS_6half_tENS5_IJlSB_lEEESJ_SK_NS4_8TiledMMAINS4_8MMA_AtomIJNS4_4SM904GMMA25MMA_64x16x16_F32F16F16_SSILNSO_5MajorE0ELSQ_0ELNSO_7ScaleInE1ELSR_1EEEEEENS4_6LayoutINS5_IJNSA_ILi2EEESB_SB_EEENS5_IJSB_NSA_ILi0EEESX_EEEEENS5_IJNS4_10UnderscoreES10_S10_EEEEENS4_13SM90_TMA_LOADENS4_14ComposedLayoutINS4_7SwizzleILi3ELi4ELi3EEENS4_18smem_ptr_flag_bitsILi16EEENSU_INS5_IJNSA_ILi8EEESH_EEENS5_IJSH_SB_EEEEEEEvNS4_8identityES13_S1D_vS1E_EENS_8epilogue10collective6detail29Sm90TmaWarpSpecializedAdapterINS1H_15DefaultEpilogueISJ_SK_SK_NS1G_6thread17LinearCombinationISJ_Li1EffLNS1L_9ScaleType4KindE0ELNS_15FloatRoundStyleE2ESJ_EENS1_15EpilogueDefaultEEEEEvvEEEEvNT_6ParamsE,"a",@progbits
	.sectionflags	@""
	.align	4
.nv.constant0._ZN7cutlass13device_kernelINS_4gemm6kernel13GemmUniversalIN4cute5tupleIJiiiiEEENS1_10collective13CollectiveMmaINS1_34MainloopSm90TmaGmmaWarpSpecializedILi4ENS5_IJNS4_1CILi1EEESB_SB_EEENS1_35KernelTmaWarpSpecializedCooperativeEEENS5_IJNSA_ILi384EEENSA_ILi16EEENSA_ILi64EEEEEENS_6half_tENS5_IJlSB_lEEESJ_SK_NS4_8TiledMMAINS4_8MMA_AtomIJNS4_4SM904GMMA25MMA_64x16x16_F32F16F16_SSILNSO_5MajorE0ELSQ_0ELNSO_7ScaleInE1ELSR_1EEEEEENS4_6LayoutINS5_IJNSA_ILi2EEESB_SB_EEENS5_IJSB_NSA_ILi0EEESX_EEEEENS5_IJNS4_10UnderscoreES10_S10_EEEEENS4_13SM90_TMA_LOADENS4_14ComposedLayoutINS4_7SwizzleILi3ELi4ELi3EEENS4_18smem_ptr_flag_bitsILi16EEENSU_INS5_IJNSA_ILi8EEESH_EEENS5_IJSH_SB_EEEEEEEvNS4_8identityES13_S1D_vS1E_EENS_8epilogue10collective6detail29Sm90TmaWarpSpecializedAdapterINS1H_15DefaultEpilogueISJ_SK_SK_NS1G_6thread17LinearCombinationISJ_Li1EffLNS1L_9ScaleType4KindE0ELNS_15FloatRoundStyleE2ESJ_EENS1_15EpilogueDefaultEEEEEvvEEEEvNT_6ParamsE:
	.zero		1664


//--------------------- SYMBOLS --------------------------

	.type		.nv.reservedSmem.offset0,@object
	.size		.nv.reservedSmem.offset0,0x4
	.type		__assertfail,@function
